// auto-generated by cutlass_sweep.gemm — config: {"arch": "sm_90", "cluster_m": 2, "cluster_n": 1, "dtype": "int8", "dtype_b": "int8", "layout": "nt", "stages": 0, "tile_k": 256, "tile_m": 64, "tile_n": 112}
#include "cutlass/cutlass.h"
#include "cutlass/gemm/collective/collective_builder.hpp"
#include "cutlass/gemm/device/gemm_universal_adapter.h"
#include "cutlass/gemm/kernel/gemm_universal.hpp"
#include "cutlass/epilogue/collective/collective_builder.hpp"

using ElemA = int8_t;
using ElemB = int8_t;
using ElemCD = int8_t;
using Acc  = int32_t;
using TileShape    = cute::Shape<cute::_64, cute::_112, cute::_256>;
using ClusterShape = cute::Shape<cute::_2, cute::_1, cute::_1>;

using CollectiveEpilogue = typename cutlass::epilogue::collective::CollectiveBuilder<
    cutlass::arch::Sm90, cutlass::arch::OpClassTensorOp,
    TileShape, ClusterShape,
    cutlass::epilogue::collective::EpilogueTileAuto,
    Acc, Acc,
    ElemCD, cutlass::layout::RowMajor, 128 / cutlass::sizeof_bits<ElemCD>::value,
    ElemCD, cutlass::layout::RowMajor, 128 / cutlass::sizeof_bits<ElemCD>::value,
    cutlass::epilogue::collective::EpilogueScheduleAuto
  >::CollectiveOp;

using CollectiveMainloop = typename cutlass::gemm::collective::CollectiveBuilder<
    cutlass::arch::Sm90, cutlass::arch::OpClassTensorOp,
    ElemA, cutlass::layout::RowMajor, 128 / cutlass::sizeof_bits<ElemA>::value,
    ElemB, cutlass::layout::ColumnMajor, 128 / cutlass::sizeof_bits<ElemB>::value,
    Acc,
    TileShape, ClusterShape,
    cutlass::gemm::collective::StageCountAutoCarveout<static_cast<int>(sizeof(typename CollectiveEpilogue::SharedStorage))>,
    cutlass::gemm::collective::KernelScheduleAuto
  >::CollectiveOp;

using GemmKernel = cutlass::gemm::kernel::GemmUniversal<
    cute::Shape<int,int,int,int>,
    CollectiveMainloop,
    CollectiveEpilogue
>;
using Gemm = cutlass::gemm::device::GemmUniversalAdapter<GemmKernel>;

// Force the device kernel symbol into the cubin without needing a host main.
auto* _anchor = &cutlass::device_kernel<GemmKernel>;


// ===== COMPILED SASS (sm_90a) =====

	.target	sm_90a

	.elftype	@"ET_EXEC"


//--------------------- .note.nv.tkinfo           --------------------------
	.section	.note.nv.tkinfo,"",@"SHT_NOTE"
	.sectionflags	@"SHF_NOTE_NV_TKINFO"
	.tkinfo
        /*0018*/ 	.word	0x00000002
        /*0030*/ 	.string	""
        /*0030*/ 	.string	"ptxas"
        /*0030*/ 	.string	"Cuda compilation tools, release 13.0, V13.0.88"
        /*0030*/ 	.string	"Build cuda_13.0.r13.0/compiler.36424714_0"
        /*0030*/ 	.string	"-arch sm_90a -m 64 "



//--------------------- .note.nv.cuinfo           --------------------------
	.section	.note.nv.cuinfo,"",@"SHT_NOTE"
	.sectionflags	@"SHF_NOTE_NV_CUINFO"
        /*0018*/ 	.short	0x0002
        /*001a*/ 	.short	0x005a
        /*001c*/ 	.short	0x0082
	.zero		2


//--------------------- .nv.info                  --------------------------
	.section	.nv.info,"",@"SHT_CUDA_INFO"
	.align	4


	//----- nvinfo : EIATTR_REGCOUNT
	.align		4
        /*0000*/ 	.byte	0x04, 0x2f
        /*0002*/ 	.short	(.L_15 - .L_14)
	.align		4
.L_14:
        /*0004*/ 	.word	index@(_ZN7cutlass13device_kernelINS_4gemm6kernel13GemmUniversalIN4cute5tupleIJiiiiEEENS1_10collective13CollectiveMmaINS1_34MainloopSm90TmaGmmaWarpSpecializedILi5ENS5_IJNS4_1CILi2EEENSA_ILi1EEESC_EEENS1_32KernelTmaWarpSpecializedPingpongEEENS5_IJNSA_ILi64EEENSA_ILi112EEENSA_ILi256EEEEEEaNS5_IJlSC_lEEEaSK_NS4_8TiledMMAINS4_8MMA_AtomIJNS4_4SM904GMMA26MMA_64x16x32_S32S8S8_SS_TNEEEENS4_6LayoutINS5_IJSC_SC_SC_EEENS5_IJNSA_ILi0EEEST_ST_EEEEENS5_IJNS4_10UnderscoreESW_SW_EEEEENS4_13SM90_TMA_LOADENS4_14ComposedLayoutINS4_7SwizzleILi3ELi4ELi3EEENS4_18smem_ptr_flag_bitsILi8EEENSR_INS5_IJNSA_ILi8EEENSA_ILi128EEEEEENS5_IJS16_SC_EEEEEEEvNS4_8identityENS4_23SM90_TMA_LOAD_MULTICASTES1A_vS1B_EENS_8epilogue10collective6detail29Sm90TmaWarpSpecializedAdapterINS1F_15DefaultEpilogueIaSK_SK_NS1E_6thread17LinearCombinationIaLi1EiiLNS1J_9ScaleType4KindE0ELNS_15FloatRoundStyleE2EaEENS1_15EpilogueDefaultEEEEEvvEEEEvNT_6ParamsE)
        /*0008*/ 	.word	0x000000a8


	//----- nvinfo : EIATTR_FRAME_SIZE
	.align		4
.L_15:
        /*000c*/ 	.byte	0x04, 0x11
        /*000e*/ 	.short	(.L_17 - .L_16)
	.align		4
.L_16:
        /*0010*/ 	.word	index@(_ZN7cutlass13device_kernelINS_4gemm6kernel13GemmUniversalIN4cute5tupleIJiiiiEEENS1_10collective13CollectiveMmaINS1_34MainloopSm90TmaGmmaWarpSpecializedILi5ENS5_IJNS4_1CILi2EEENSA_ILi1EEESC_EEENS1_32KernelTmaWarpSpecializedPingpongEEENS5_IJNSA_ILi64EEENSA_ILi112EEENSA_ILi256EEEEEEaNS5_IJlSC_lEEEaSK_NS4_8TiledMMAINS4_8MMA_AtomIJNS4_4SM904GMMA26MMA_64x16x32_S32S8S8_SS_TNEEEENS4_6LayoutINS5_IJSC_SC_SC_EEENS5_IJNSA_ILi0EEEST_ST_EEEEENS5_IJNS4_10UnderscoreESW_SW_EEEEENS4_13SM90_TMA_LOADENS4_14ComposedLayoutINS4_7SwizzleILi3ELi4ELi3EEENS4_18smem_ptr_flag_bitsILi8EEENSR_INS5_IJNSA_ILi8EEENSA_ILi128EEEEEENS5_IJS16_SC_EEEEEEEvNS4_8identityENS4_23SM90_TMA_LOAD_MULTICASTES1A_vS1B_EENS_8epilogue10collective6detail29Sm90TmaWarpSpecializedAdapterINS1F_15DefaultEpilogueIaSK_SK_NS1E_6thread17LinearCombinationIaLi1EiiLNS1J_9ScaleType4KindE0ELNS_15FloatRoundStyleE2EaEENS1_15EpilogueDefaultEEEEEvvEEEEvNT_6ParamsE)
        /*0014*/ 	.word	0x00000008


	//----- nvinfo : EIATTR_MIN_STACK_SIZE
	.align		4
.L_17:
        /*0018*/ 	.byte	0x04, 0x12
        /*001a*/ 	.short	(.L_19 - .L_18)
	.align		4
.L_18:
        /*001c*/ 	.word	index@(_ZN7cutlass13device_kernelINS_4gemm6kernel13GemmUniversalIN4cute5tupleIJiiiiEEENS1_10collective13CollectiveMmaINS1_34MainloopSm90TmaGmmaWarpSpecializedILi5ENS5_IJNS4_1CILi2EEENSA_ILi1EEESC_EEENS1_32KernelTmaWarpSpecializedPingpongEEENS5_IJNSA_ILi64EEENSA_ILi112EEENSA_ILi256EEEEEEaNS5_IJlSC_lEEEaSK_NS4_8TiledMMAINS4_8MMA_AtomIJNS4_4SM904GMMA26MMA_64x16x32_S32S8S8_SS_TNEEEENS4_6LayoutINS5_IJSC_SC_SC_EEENS5_IJNSA_ILi0EEEST_ST_EEEEENS5_IJNS4_10UnderscoreESW_SW_EEEEENS4_13SM90_TMA_LOADENS4_14ComposedLayoutINS4_7SwizzleILi3ELi4ELi3EEENS4_18smem_ptr_flag_bitsILi8EEENSR_INS5_IJNSA_ILi8EEENSA_ILi128EEEEEENS5_IJS16_SC_EEEEEEEvNS4_8identityENS4_23SM90_TMA_LOAD_MULTICASTES1A_vS1B_EENS_8epilogue10collective6detail29Sm90TmaWarpSpecializedAdapterINS1F_15DefaultEpilogueIaSK_SK_NS1E_6thread17LinearCombinationIaLi1EiiLNS1J_9ScaleType4KindE0ELNS_15FloatRoundStyleE2EaEENS1_15EpilogueDefaultEEEEEvvEEEEvNT_6ParamsE)
        /*0020*/ 	.word	0x00000008
.L_19:


//--------------------- .nv.compat                --------------------------
	.section	.nv.compat,"",@"SHT_CUDA_COMPAT_INFO"
	.align	4
        /*0000*/ 	.byte	0x02, 0x09, 0x01, 0x00, 0x02, 0x02, 0x04, 0x00, 0x02, 0x05, 0x05, 0x00, 0x03, 0x07, 0x01, 0x01
        /*0010*/ 	.byte	0x02, 0x03, 0x01, 0x00, 0x02, 0x06, 0x01, 0x00, 0x04, 0x0b, 0x08, 0x00, 0x00, 0x00, 0x00, 0x00
        /*0020*/ 	.byte	0x00, 0x00, 0x00, 0x00


//--------------------- .nv.info._ZN7cutlass13device_kernelINS_4gemm6kernel13GemmUniversalIN4cute5tupleIJiiiiEEENS1_10collective13CollectiveMmaINS1_34MainloopSm90TmaGmmaWarpSpecializedILi5ENS5_IJNS4_1CILi2EEENSA_ILi1EEESC_EEENS1_32KernelTmaWarpSpecializedPingpongEEENS5_IJNSA_ILi64EEENSA_ILi112EEENSA_ILi256EEEEEEaNS5_IJlSC_lEEEaSK_NS4_8TiledMMAINS4_8MMA_AtomIJNS4_4SM904GMMA26MMA_64x16x32_S32S8S8_SS_TNEEEENS4_6LayoutINS5_IJSC_SC_SC_EEENS5_IJNSA_ILi0EEEST_ST_EEEEENS5_IJNS4_10UnderscoreESW_SW_EEEEENS4_13SM90_TMA_LOADENS4_14ComposedLayoutINS4_7SwizzleILi3ELi4ELi3EEENS4_18smem_ptr_flag_bitsILi8EEENSR_INS5_IJNSA_ILi8EEENSA_ILi128EEEEEENS5_IJS16_SC_EEEEEEEvNS4_8identityENS4_23SM90_TMA_LOAD_MULTICASTES1A_vS1B_EENS_8epilogue10collective6detail29Sm90TmaWarpSpecializedAdapterINS1F_15DefaultEpilogueIaSK_SK_NS1E_6thread17LinearCombinationIaLi1EiiLNS1J_9ScaleType4KindE0ELNS_15FloatRoundStyleE2EaEENS1_15EpilogueDefaultEEEEEvvEEEEvNT_6ParamsE --------------------------
	.section	.nv.info._ZN7cutlass13device_kernelINS_4gemm6kernel13GemmUniversalIN4cute5tupleIJiiiiEEENS1_10collective13CollectiveMmaINS1_34MainloopSm90TmaGmmaWarpSpecializedILi5ENS5_IJNS4_1CILi2EEENSA_ILi1EEESC_EEENS1_32KernelTmaWarpSpecializedPingpongEEENS5_IJNSA_ILi64EEENSA_ILi112EEENSA_ILi256EEEEEEaNS5_IJlSC_lEEEaSK_NS4_8TiledMMAINS4_8MMA_AtomIJNS4_4SM904GMMA26MMA_64x16x32_S32S8S8_SS_TNEEEENS4_6LayoutINS5_IJSC_SC_SC_EEENS5_IJNSA_ILi0EEEST_ST_EEEEENS5_IJNS4_10UnderscoreESW_SW_EEEEENS4_13SM90_TMA_LOADENS4_14ComposedLayoutINS4_7SwizzleILi3ELi4ELi3EEENS4_18smem_ptr_flag_bitsILi8EEENSR_INS5_IJNSA_ILi8EEENSA_ILi128EEEEEENS5_IJS16_SC_EEEEEEEvNS4_8identityENS4_23SM90_TMA_LOAD_MULTICASTES1A_vS1B_EENS_8epilogue10collective6detail29Sm90TmaWarpSpecializedAdapterINS1F_15DefaultEpilogueIaSK_SK_NS1E_6thread17LinearCombinationIaLi1EiiLNS1J_9ScaleType4KindE0ELNS_15FloatRoundStyleE2EaEENS1_15EpilogueDefaultEEEEEvvEEEEvNT_6ParamsE,"",@"SHT_CUDA_INFO"
	.sectionflags	@""
	.align	4


	//----- nvinfo : EIATTR_CUDA_API_VERSION
	.align		4
        /*0000*/ 	.byte	0x04, 0x37
        /*0002*/ 	.short	(.L_21 - .L_20)
.L_20:
        /*0004*/ 	.word	0x00000082


	//----- nvinfo : EIATTR_KPARAM_INFO
	.align		4
.L_21:
        /*0008*/ 	.byte	0x04, 0x17
        /*000a*/ 	.short	(.L_23 - .L_22)
.L_22:
        /*000c*/ 	.word	0x00000000
        /*0010*/ 	.short	0x0000
        /*0012*/ 	.short	0x0070
        /*0014*/ 	.byte	0x00, 0xf0, 0x01, 0x10


	//----- nvinfo : EIATTR_SPARSE_MMA_MASK
	.align		4
.L_23:
        /*0018*/ 	.byte	0x03, 0x50
        /*001a*/ 	.short	0x0000


	//----- nvinfo : EIATTR_MAXREG_COUNT
	.align		4
        /*001c*/ 	.byte	0x03, 0x1b
        /*001e*/ 	.short	0x00a8


	//----- nvinfo : EIATTR_NUM_BARRIERS
	.align		4
        /*0020*/ 	.byte	0x02, 0x4c
        /*0022*/ 	.byte	0x01
	.zero		1


	//----- nvinfo : EIATTR_EXTERNS
	.align		4
        /*0024*/ 	.byte	0x04, 0x0f
        /*0026*/ 	.short	(.L_25 - .L_24)


	//   ....[0]....
	.align		4
.L_24:
        /*0028*/ 	.word	index@(__assertfail)


	//----- nvinfo : EIATTR_ANNOTATIONS
	.align		4
.L_25:
        /*002c*/ 	.byte	0x04, 0x55
        /*002e*/ 	.short	(.L_27 - .L_26)


	//   ....[0]....
.L_26:
        /*0030*/ 	.word	0x00000001
        /*0034*/ 	.byte	0xd0, 0x0d, 0x00, 0x00, 0x01, 0x00, 0x00, 0x00, 0x70, 0x14, 0x00, 0x00, 0x01, 0x00, 0x00, 0x00
        /*0044*/ 	.byte	0xf0, 0x7a, 0x00, 0x00, 0x01, 0x00, 0x00, 0x00, 0xc0, 0x87, 0x00, 0x00


	//----- nvinfo : EIATTR_MERCURY_ISA_VERSION
	.align		4
.L_27:
        /*0050*/ 	.byte	0x03, 0x5f
        /*0052*/ 	.short	0x0101


	//----- nvinfo : EIATTR_INT_WARP_WIDE_INSTR_OFFSETS
	.align		4
        /*0054*/ 	.byte	0x04, 0x31
        /*0056*/ 	.short	(.L_29 - .L_28)


	//   ....[0]....
.L_28:
        /*0058*/ 	.word	0x00000520


	//   ....[1]....
        /*005c*/ 	.word	0x00000560


	//   ....[2]....
        /*0060*/ 	.word	0x000005c0


	//   ....[3]....
        /*0064*/ 	.word	0x000005f0


	//   ....[4]....
        /*0068*/ 	.word	0x00000700


	//   ....[5]....
        /*006c*/ 	.word	0x00000780


	//   ....[6]....
        /*0070*/ 	.word	0x00000790


	//   ....[7]....
        /*0074*/ 	.word	0x000007f0


	//   ....[8]....
        /*0078*/ 	.word	0x00004860


	//----- nvinfo : EIATTR_COOP_GROUP_MASK_REGIDS
	.align		4
.L_29:
        /*007c*/ 	.byte	0x04, 0x29
        /*007e*/ 	.short	(.L_31 - .L_30)


	//   ....[0]....
.L_30:
        /*0080*/ 	.word	0xffffffff


	//   ....[1]....
        /*0084*/ 	.word	0xffffffff


	//   ....[2]....
        /*0088*/ 	.word	0xffffffff


	//   ....[3]....
        /*008c*/ 	.word	0xffffffff


	//   ....[4]....
        /*0090*/ 	.word	0xffffffff


	//   ....[5]....
        /*0094*/ 	.word	0xffffffff


	//   ....[6]....
        /*0098*/ 	.word	0xffffffff


	//----- nvinfo : EIATTR_COOP_GROUP_INSTR_OFFSETS
	.align		4
.L_31:
        /*009c*/ 	.byte	0x04, 0x28
        /*009e*/ 	.short	(.L_33 - .L_32)


	//   ....[0]....
.L_32:
        /*00a0*/ 	.word	0x00000070


	//   ....[1]....
        /*00a4*/ 	.word	0x00000080


	//   ....[2]....
        /*00a8*/ 	.word	0x00000140


	//   ....[3]....
        /*00ac*/ 	.word	0x000002f0


	//   ....[4]....
        /*00b0*/ 	.word	0x00000330


	//   ....[5]....
        /*00b4*/ 	.word	0x000003c0


	//   ....[6]....
        /*00b8*/ 	.word	0x00000980


	//----- nvinfo : EIATTR_REG_RECONFIG
	.align		4
.L_33:
        /*00bc*/ 	.byte	0x01, 0x54
	.zero		2


	//----- nvinfo : EIATTR_SYSCALL_OFFSETS
	.align		4
        /*00c0*/ 	.byte	0x04, 0x46
        /*00c2*/ 	.short	(.L_35 - .L_34)


	//   ....[0]....
.L_34:
        /*00c4*/ 	.word	0x00001900


	//----- nvinfo : EIATTR_MBARRIER_INSTR_OFFSETS
	.align		4
.L_35:
        /*00c8*/ 	.byte	0x04, 0x39
        /*00ca*/ 	.short	(.L_37 - .L_36)


	//   ....[0]....
.L_36:
        /*00cc*/ 	.word	0x00000240
        /*00d0*/ 	.word	0x000000ff
        /*00d4*/ 	.word	0x00000000
        /*00d8*/ 	.short	0x0100
        /*00da*/ 	.byte	0x08
	.zero		1


	//   ....[1]....
        /*00dc*/ 	.word	0x00000250
        /*00e0*/ 	.word	0x000000ff
        /*00e4*/ 	.word	0x00000028
        /*00e8*/ 	.short	0x0100
        /*00ea*/ 	.byte	0x08
	.zero		1


	//   ....[2]....
        /*00ec*/ 	.word	0x00000260
        /*00f0*/ 	.word	0x000000ff
        /*00f4*/ 	.word	0x00000008
        /*00f8*/ 	.short	0x0100
        /*00fa*/ 	.byte	0x08
	.zero		1


	//   ....[3]....
        /*00fc*/ 	.word	0x00000270
        /*0100*/ 	.word	0x000000ff
        /*0104*/ 	.word	0x00000030
        /*0108*/ 	.short	0x0100
        /*010a*/ 	.byte	0x08
	.zero		1


	//   ....[4]....
        /*010c*/ 	.word	0x00000280
        /*0110*/ 	.word	0x000000ff
        /*0114*/ 	.word	0x00000010
        /*0118*/ 	.short	0x0100
        /*011a*/ 	.byte	0x08
	.zero		1


	//   ....[5]....
        /*011c*/ 	.word	0x00000290
        /*0120*/ 	.word	0x000000ff
        /*0124*/ 	.word	0x00000038
        /*0128*/ 	.short	0x0100
        /*012a*/ 	.byte	0x08
	.zero		1


	//   ....[6]....
        /*012c*/ 	.word	0x000002a0
        /*0130*/ 	.word	0x000000ff
        /*0134*/ 	.word	0x00000018
        /*0138*/ 	.short	0x0100
        /*013a*/ 	.byte	0x08
	.zero		1


	//   ....[7]....
        /*013c*/ 	.word	0x000002b0
        /*0140*/ 	.word	0x000000ff
        /*0144*/ 	.word	0x00000040
        /*0148*/ 	.short	0x0100
        /*014a*/ 	.byte	0x08
	.zero		1


	//   ....[8]....
        /*014c*/ 	.word	0x000002c0
        /*0150*/ 	.word	0x000000ff
        /*0154*/ 	.word	0x00000020
        /*0158*/ 	.short	0x0100
        /*015a*/ 	.byte	0x08
	.zero		1


	//   ....[9]....
        /*015c*/ 	.word	0x000002d0
        /*0160*/ 	.word	0x000000ff
        /*0164*/ 	.word	0x00000048
        /*0168*/ 	.short	0x0100
        /*016a*/ 	.byte	0x08
	.zero		1


	//   ....[10]....
        /*016c*/ 	.word	0x00000820
        /*0170*/ 	.word	0x000000ff
        /*0174*/ 	.word	0x00000080
        /*0178*/ 	.short	0x0100
        /*017a*/ 	.byte	0x08
	.zero		1


	//   ....[11]....
        /*017c*/ 	.word	0x000008c0
        /*0180*/ 	.word	0x000000ff
        /*0184*/ 	.word	0x00000088
        /*0188*/ 	.short	0x0100
        /*018a*/ 	.byte	0x08
	.zero		1


	//   ....[12]....
        /*018c*/ 	.word	0x00000900
        /*0190*/ 	.word	0x000000ff
        /*0194*/ 	.word	0x00000060
        /*0198*/ 	.short	0x0100
        /*019a*/ 	.byte	0x09
	.zero		1


	//   ....[13]....
        /*019c*/ 	.word	0x00000910
        /*01a0*/ 	.word	0x000000ff
        /*01a4*/ 	.word	0x00000068
        /*01a8*/ 	.short	0x0100
        /*01aa*/ 	.byte	0x09
	.zero		1


	//   ....[14]....
        /*01ac*/ 	.word	0x00000920
        /*01b0*/ 	.word	0x000000ff
        /*01b4*/ 	.word	0x00000070
        /*01b8*/ 	.short	0x0100
        /*01ba*/ 	.byte	0x09
	.zero		1


	//   ....[15]....
        /*01bc*/ 	.word	0x00000930
        /*01c0*/ 	.word	0x000000ff
        /*01c4*/ 	.word	0x00000078
        /*01c8*/ 	.short	0x0100
        /*01ca*/ 	.byte	0x09
	.zero		1


	//   ....[16]....
        /*01cc*/ 	.word	0x000017c0
        /*01d0*/ 	.word	0x000000ff
        /*01d4*/ 	.word	0xfffffff8
        /*01d8*/ 	.short	0x010a
        /*01da*/ 	.byte	0x2b
	.zero		1


	//   ....[17]....
        /*01dc*/ 	.word	0x00001990
        /*01e0*/ 	.word	0x00000003
        /*01e4*/ 	.word	0x00000000
        /*01e8*/ 	.short	0x010a
        /*01ea*/ 	.byte	0x3f
	.zero		1


	//   ....[18]....
        /*01ec*/ 	.word	0x000019d0
        /*01f0*/ 	.word	0x00000003
        /*01f4*/ 	.word	0x00000000
        /*01f8*/ 	.short	0x010a
        /*01fa*/ 	.byte	0x3f
	.zero		1


	//   ....[19]....
        /*01fc*/ 	.word	0x00003090
        /*0200*/ 	.word	0x000000ff
        /*0204*/ 	.word	0x00000000
        /*0208*/ 	.short	0x010a
        /*020a*/ 	.byte	0x04
	.zero		1


	//   ....[20]....
        /*020c*/ 	.word	0x000030d0
        /*0210*/ 	.word	0x000000ff
        /*0214*/ 	.word	0x00000000
        /*0218*/ 	.short	0x010a
        /*021a*/ 	.byte	0x04
	.zero		1


	//   ....[21]....
        /*021c*/ 	.word	0x000046f0
        /*0220*/ 	.word	0x00000005
        /*0224*/ 	.word	0x00000000
        /*0228*/ 	.short	0x0101
        /*022a*/ 	.byte	0x3f
	.zero		1


	//   ....[22]....
        /*022c*/ 	.word	0x00004800
        /*0230*/ 	.word	0x00000003
        /*0234*/ 	.word	0x00000000
        /*0238*/ 	.short	0x0101
        /*023a*/ 	.byte	0x29
	.zero		1


	//   ....[23]....
        /*023c*/ 	.word	0x00004900
        /*0240*/ 	.word	0x00000003
        /*0244*/ 	.word	0x00000000
        /*0248*/ 	.short	0x0101
        /*024a*/ 	.byte	0x3f
	.zero		1


	//   ....[24]....
        /*024c*/ 	.word	0x00004980
        /*0250*/ 	.word	0x000000ff
        /*0254*/ 	.word	0x00000008
        /*0258*/ 	.short	0x010a
        /*025a*/ 	.byte	0x2b
	.zero		1


	//   ....[25]....
        /*025c*/ 	.word	0x00007b30
        /*0260*/ 	.word	0x00000000
        /*0264*/ 	.word	0x00000000
        /*0268*/ 	.short	0x0101
        /*026a*/ 	.byte	0x29
	.zero		1


	//   ....[26]....
        /*026c*/ 	.word	0x00008450
        /*0270*/ 	.word	0x0000000d
        /*0274*/ 	.word	0x00000028
        /*0278*/ 	.short	0x010a
        /*027a*/ 	.byte	0x3f
	.zero		1


	//   ....[27]....
        /*027c*/ 	.word	0x000088f0
        /*0280*/ 	.word	0x00000006
        /*0284*/ 	.word	0x00000088
        /*0288*/ 	.short	0x0101
        /*028a*/ 	.byte	0x3f
	.zero		1


	//   ....[28]....
        /*028c*/ 	.word	0x00009020
        /*0290*/ 	.word	0x00000007
        /*0294*/ 	.word	0x00000000
        /*0298*/ 	.short	0x010a
        /*029a*/ 	.byte	0x3f
	.zero		1


	//   ....[29]....
        /*029c*/ 	.word	0x000090a0
        /*02a0*/ 	.word	0x00000006
        /*02a4*/ 	.word	0x00000000
        /*02a8*/ 	.short	0x010a
        /*02aa*/ 	.byte	0x3f
	.zero		1


	//   ....[30]....
        /*02ac*/ 	.word	0x00009130
        /*02b0*/ 	.word	0x00000007
        /*02b4*/ 	.word	0x00000000
        /*02b8*/ 	.short	0x010a
        /*02ba*/ 	.byte	0x3f
	.zero		1


	//   ....[31]....
        /*02bc*/ 	.word	0x000091c0
        /*02c0*/ 	.word	0x00000006
        /*02c4*/ 	.word	0x00000000
        /*02c8*/ 	.short	0x010a
        /*02ca*/ 	.byte	0x3f
	.zero		1


	//   ....[32]....
        /*02cc*/ 	.word	0x00009250
        /*02d0*/ 	.word	0x00000005
        /*02d4*/ 	.word	0x00000000
        /*02d8*/ 	.short	0x010a
        /*02da*/ 	.byte	0x3f
	.zero		1


	//   ....[33]....
        /*02dc*/ 	.word	0x000092c0
        /*02e0*/ 	.word	0x00000003
        /*02e4*/ 	.word	0xfffffff8
        /*02e8*/ 	.short	0x010a
        /*02ea*/ 	.byte	0x3f
	.zero		1


	//   ....[34]....
        /*02ec*/ 	.word	0x00009310
        /*02f0*/ 	.word	0x00000003
        /*02f4*/ 	.word	0x00000000
        /*02f8*/ 	.short	0x010a
        /*02fa*/ 	.byte	0x3f
	.zero		1


	//   ....[35]....
        /*02fc*/ 	.word	0x00009370
        /*0300*/ 	.word	0x00000005
        /*0304*/ 	.word	0x00000000
        /*0308*/ 	.short	0x010a
        /*030a*/ 	.byte	0x3f
	.zero		1


	//   ....[36]....
        /*030c*/ 	.word	0x000093d0
        /*0310*/ 	.word	0x00000003
        /*0314*/ 	.word	0x00000008
        /*0318*/ 	.short	0x010a
        /*031a*/ 	.byte	0x3f
	.zero		1


	//   ....[37]....
        /*031c*/ 	.word	0x000094a0
        /*0320*/ 	.word	0x0000000d
        /*0324*/ 	.word	0x00000028
        /*0328*/ 	.short	0x010a
        /*032a*/ 	.byte	0x3f
	.zero		1


	//   ....[38]....
        /*032c*/ 	.word	0x00009570
        /*0330*/ 	.word	0x00000007
        /*0334*/ 	.word	0x00000000
        /*0338*/ 	.short	0x010a
        /*033a*/ 	.byte	0x3f
	.zero		1


	//   ....[39]....
        /*033c*/ 	.word	0x000095c0
        /*0340*/ 	.word	0x00000006
        /*0344*/ 	.word	0x00000000
        /*0348*/ 	.short	0x010a
        /*034a*/ 	.byte	0x3f
	.zero		1


	//   ....[40]....
        /*034c*/ 	.word	0x00009610
        /*0350*/ 	.word	0x00000007
        /*0354*/ 	.word	0x00000000
        /*0358*/ 	.short	0x010a
        /*035a*/ 	.byte	0x3f
	.zero		1


	//   ....[41]....
        /*035c*/ 	.word	0x00009660
        /*0360*/ 	.word	0x00000006
        /*0364*/ 	.word	0x00000000
        /*0368*/ 	.short	0x010a
        /*036a*/ 	.byte	0x3f
	.zero		1


	//----- nvinfo : EIATTR_NUM_MBARRIERS
	.align		4
.L_37:
        /*036c*/ 	.byte	0x03, 0x38
        /*036e*/ 	.short	0x0010


	//----- nvinfo : EIATTR_EXIT_INSTR_OFFSETS
	.align		4
        /*0370*/ 	.byte	0x04, 0x1c
        /*0372*/ 	.short	(.L_39 - .L_38)


	//   ....[0]....
.L_38:
        /*0374*/ 	.word	0x00001400


	//   ....[1]....
        /*0378*/ 	.word	0x00001460


	//   ....[2]....
        /*037c*/ 	.word	0x00008130


	//   ....[3]....
        /*0380*/ 	.word	0x00008160


	//   ....[4]....
        /*0384*/ 	.word	0x000092a0


	//----- nvinfo : EIATTR_MAX_THREADS
	.align		4
.L_39:
        /*0388*/ 	.byte	0x04, 0x05
        /*038a*/ 	.short	(.L_41 - .L_40)
.L_40:
        /*038c*/ 	.word	0x00000180
        /*0390*/ 	.word	0x00000001
        /*0394*/ 	.word	0x00000001


	//----- nvinfo : EIATTR_CRS_STACK_SIZE
	.align		4
.L_41:
        /*0398*/ 	.byte	0x04, 0x1e
        /*039a*/ 	.short	(.L_43 - .L_42)
.L_42:
        /*039c*/ 	.word	0x00000000


	//----- nvinfo : EIATTR_CBANK_PARAM_SIZE
	.align		4
.L_43:
        /*03a0*/ 	.byte	0x03, 0x19
        /*03a2*/ 	.short	0x0470


	//----- nvinfo : EIATTR_PARAM_CBANK
	.align		4
        /*03a4*/ 	.byte	0x04, 0x0a
        /*03a6*/ 	.short	(.L_45 - .L_44)
	.align		4
.L_44:
        /*03a8*/ 	.word	index@(.nv.constant0._ZN7cutlass13device_kernelINS_4gemm6kernel13GemmUniversalIN4cute5tupleIJiiiiEEENS1_10collective13CollectiveMmaINS1_34MainloopSm90TmaGmmaWarpSpecializedILi5ENS5_IJNS4_1CILi2EEENSA_ILi1EEESC_EEENS1_32KernelTmaWarpSpecializedPingpongEEENS5_IJNSA_ILi64EEENSA_ILi112EEENSA_ILi256EEEEEEaNS5_IJlSC_lEEEaSK_NS4_8TiledMMAINS4_8MMA_AtomIJNS4_4SM904GMMA26MMA_64x16x32_S32S8S8_SS_TNEEEENS4_6LayoutINS5_IJSC_SC_SC_EEENS5_IJNSA_ILi0EEEST_ST_EEEEENS5_IJNS4_10UnderscoreESW_SW_EEEEENS4_13SM90_TMA_LOADENS4_14ComposedLayoutINS4_7SwizzleILi3ELi4ELi3EEENS4_18smem_ptr_flag_bitsILi8EEENSR_INS5_IJNSA_ILi8EEENSA_ILi128EEEEEENS5_IJS16_SC_EEEEEEEvNS4_8identityENS4_23SM90_TMA_LOAD_MULTICASTES1A_vS1B_EENS_8epilogue10collective6detail29Sm90TmaWarpSpecializedAdapterINS1F_15DefaultEpilogueIaSK_SK_NS1E_6thread17LinearCombinationIaLi1EiiLNS1J_9ScaleType4KindE0ELNS_15FloatRoundStyleE2EaEENS1_15EpilogueDefaultEEEEEvvEEEEvNT_6ParamsE)
        /*03ac*/ 	.short	0x0210
        /*03ae*/ 	.short	0x0470


	//----- nvinfo : EIATTR_SW_WAR
	.align		4
.L_45:
        /*03b0*/ 	.byte	0x04, 0x36
        /*03b2*/ 	.short	(.L_47 - .L_46)
.L_46:
        /*03b4*/ 	.word	0x00000008
.L_47:


//--------------------- .nv.callgraph             --------------------------
	.section	.nv.callgraph,"",@"SHT_CUDA_CALLGRAPH"
	.align	4
	.sectionentsize	8
	.align		4
        /*0000*/ 	.word	0x00000000
	.align		4
        /*0004*/ 	.word	0xffffffff
	.align		4
        /*0008*/ 	.word	index@(_ZN7cutlass13device_kernelINS_4gemm6kernel13GemmUniversalIN4cute5tupleIJiiiiEEENS1_10collective13CollectiveMmaINS1_34MainloopSm90TmaGmmaWarpSpecializedILi5ENS5_IJNS4_1CILi2EEENSA_ILi1EEESC_EEENS1_32KernelTmaWarpSpecializedPingpongEEENS5_IJNSA_ILi64EEENSA_ILi112EEENSA_ILi256EEEEEEaNS5_IJlSC_lEEEaSK_NS4_8TiledMMAINS4_8MMA_AtomIJNS4_4SM904GMMA26MMA_64x16x32_S32S8S8_SS_TNEEEENS4_6LayoutINS5_IJSC_SC_SC_EEENS5_IJNSA_ILi0EEEST_ST_EEEEENS5_IJNS4_10UnderscoreESW_SW_EEEEENS4_13SM90_TMA_LOADENS4_14ComposedLayoutINS4_7SwizzleILi3ELi4ELi3EEENS4_18smem_ptr_flag_bitsILi8EEENSR_INS5_IJNSA_ILi8EEENSA_ILi128EEEEEENS5_IJS16_SC_EEEEEEEvNS4_8identityENS4_23SM90_TMA_LOAD_MULTICASTES1A_vS1B_EENS_8epilogue10collective6detail29Sm90TmaWarpSpecializedAdapterINS1F_15DefaultEpilogueIaSK_SK_NS1E_6thread17LinearCombinationIaLi1EiiLNS1J_9ScaleType4KindE0ELNS_15FloatRoundStyleE2EaEENS1_15EpilogueDefaultEEEEEvvEEEEvNT_6ParamsE)
	.align		4
        /*000c*/ 	.word	index@(__assertfail)
	.align		4
        /*0010*/ 	.word	0x00000000
	.align		4
        /*0014*/ 	.word	0xfffffffe
	.align		4
        /*0018*/ 	.word	0x00000000
	.align		4
        /*001c*/ 	.word	0xfffffffd
	.align		4
        /*0020*/ 	.word	0x00000000
	.align		4
        /*0024*/ 	.word	0xfffffffc


//--------------------- .nv.constant4             --------------------------
	.section	.nv.constant4,"a",@progbits
	.align	8
	.align		8
.nv.constant4:
        /*0000*/ 	.dword	__assertfail
	.align		8
        /*0008*/ 	.dword	__unnamed_1
	.align		8
        /*0010*/ 	.dword	_ZN40_INTERNAL_1164b968_4_k_cu_8cf1661a_100464cuda3std3__45__cpo5beginE
	.align		8
        /*0018*/ 	.dword	_ZN40_INTERNAL_1164b968_4_k_cu_8cf1661a_100464cuda3std3__45__cpo3endE
	.align		8
        /*0020*/ 	.dword	_ZN40_INTERNAL_1164b968_4_k_cu_8cf1661a_100464cuda3std3__45__cpo6cbeginE
	.align		8
        /*0028*/ 	.dword	_ZN40_INTERNAL_1164b968_4_k_cu_8cf1661a_100464cuda3std3__45__cpo4cendE
	.align		8
        /*0030*/ 	.dword	_ZN40_INTERNAL_1164b968_4_k_cu_8cf1661a_100464cuda3std3__442_GLOBAL__N__1164b968_4_k_cu_8cf1661a_100466ignoreE
	.align		8
        /*0038*/ 	.dword	_ZN40_INTERNAL_1164b968_4_k_cu_8cf1661a_100464cuda3std3__419piecewise_constructE
	.align		8
        /*0040*/ 	.dword	_ZN40_INTERNAL_1164b968_4_k_cu_8cf1661a_100464cuda3std3__48in_placeE
	.align		8
        /*0048*/ 	.dword	_ZN40_INTERNAL_1164b968_4_k_cu_8cf1661a_100464cuda3std6ranges3__45__cpo4swapE
	.align		8
        /*0050*/ 	.dword	_ZN40_INTERNAL_1164b968_4_k_cu_8cf1661a_100464cuda3std6ranges3__45__cpo9iter_moveE
	.align		8
        /*0058*/ 	.dword	_ZN40_INTERNAL_1164b968_4_k_cu_8cf1661a_100464cute7productE
	.align		8
        /*0060*/ 	.dword	_ZN40_INTERNAL_1164b968_4_k_cu_8cf1661a_100464cute1_E
	.align		8
        /*0068*/ 	.dword	$str$22
	.align		8
        /*0070*/ 	.dword	$str$23


//--------------------- .text._ZN7cutlass13device_kernelINS_4gemm6kernel13GemmUniversalIN4cute5tupleIJiiiiEEENS1_10collective13CollectiveMmaINS1_34MainloopSm90TmaGmmaWarpSpecializedILi5ENS5_IJNS4_1CILi2EEENSA_ILi1EEESC_EEENS1_32KernelTmaWarpSpecializedPingpongEEENS5_IJNSA_ILi64EEENSA_ILi112EEENSA_ILi256EEEEEEaNS5_IJlSC_lEEEaSK_NS4_8TiledMMAINS4_8MMA_AtomIJNS4_4SM904GMMA26MMA_64x16x32_S32S8S8_SS_TNEEEENS4_6LayoutINS5_IJSC_SC_SC_EEENS5_IJNSA_ILi0EEEST_ST_EEEEENS5_IJNS4_10UnderscoreESW_SW_EEEEENS4_13SM90_TMA_LOADENS4_14ComposedLayoutINS4_7SwizzleILi3ELi4ELi3EEENS4_18smem_ptr_flag_bitsILi8EEENSR_INS5_IJNSA_ILi8EEENSA_ILi128EEEEEENS5_IJS16_SC_EEEEEEEvNS4_8identityENS4_23SM90_TMA_LOAD_MULTICASTES1A_vS1B_EENS_8epilogue10collective6detail29Sm90TmaWarpSpecializedAdapterINS1F_15DefaultEpilogueIaSK_SK_NS1E_6thread17LinearCombinationIaLi1EiiLNS1J_9ScaleType4KindE0ELNS_15FloatRoundStyleE2EaEENS1_15EpilogueDefaultEEEEEvvEEEEvNT_6ParamsE --------------------------
	.section	.text._ZN7cutlass13device_kernelINS_4gemm6kernel13GemmUniversalIN4cute5tupleIJiiiiEEENS1_10collective13CollectiveMmaINS1_34MainloopSm90TmaGmmaWarpSpecializedILi5ENS5_IJNS4_1CILi2EEENSA_ILi1EEESC_EEENS1_32KernelTmaWarpSpecializedPingpongEEENS5_IJNSA_ILi64EEENSA_ILi112EEENSA_ILi256EEEEEEaNS5_IJlSC_lEEEaSK_NS4_8TiledMMAINS4_8MMA_AtomIJNS4_4SM904GMMA26MMA_64x16x32_S32S8S8_SS_TNEEEENS4_6LayoutINS5_IJSC_SC_SC_EEENS5_IJNSA_ILi0EEEST_ST_EEEEENS5_IJNS4_10UnderscoreESW_SW_EEEEENS4_13SM90_TMA_LOADENS4_14ComposedLayoutINS4_7SwizzleILi3ELi4ELi3EEENS4_18smem_ptr_flag_bitsILi8EEENSR_INS5_IJNSA_ILi8EEENSA_ILi128EEEEEENS5_IJS16_SC_EEEEEEEvNS4_8identityENS4_23SM90_TMA_LOAD_MULTICASTES1A_vS1B_EENS_8epilogue10collective6detail29Sm90TmaWarpSpecializedAdapterINS1F_15DefaultEpilogueIaSK_SK_NS1E_6thread17LinearCombinationIaLi1EiiLNS1J_9ScaleType4KindE0ELNS_15FloatRoundStyleE2EaEENS1_15EpilogueDefaultEEEEEvvEEEEvNT_6ParamsE,"ax",@progbits
	.align	128
.text._ZN7cutlass13device_kernelINS_4gemm6kernel13GemmUniversalIN4cute5tupleIJiiiiEEENS1_10collective13CollectiveMmaINS1_34MainloopSm90TmaGmmaWarpSpecializedILi5ENS5_IJNS4_1CILi2EEENSA_ILi1EEESC_EEENS1_32KernelTmaWarpSpecializedPingpongEEENS5_IJNSA_ILi64EEENSA_ILi112EEENSA_ILi256EEEEEEaNS5_IJlSC_lEEEaSK_NS4_8TiledMMAINS4_8MMA_AtomIJNS4_4SM904GMMA26MMA_64x16x32_S32S8S8_SS_TNEEEENS4_6LayoutINS5_IJSC_SC_SC_EEENS5_IJNSA_ILi0EEEST_ST_EEEEENS5_IJNS4_10UnderscoreESW_SW_EEEEENS4_13SM90_TMA_LOADENS4_14ComposedLayoutINS4_7SwizzleILi3ELi4ELi3EEENS4_18smem_ptr_flag_bitsILi8EEENSR_INS5_IJNSA_ILi8EEENSA_ILi128EEEEEENS5_IJS16_SC_EEEEEEEvNS4_8identityENS4_23SM90_TMA_LOAD_MULTICASTES1A_vS1B_EENS_8epilogue10collective6detail29Sm90TmaWarpSpecializedAdapterINS1F_15DefaultEpilogueIaSK_SK_NS1E_6thread17LinearCombinationIaLi1EiiLNS1J_9ScaleType4KindE0ELNS_15FloatRoundStyleE2EaEENS1_15EpilogueDefaultEEEEEvvEEEEvNT_6ParamsE:
        .type           _ZN7cutlass13device_kernelINS_4gemm6kernel13GemmUniversalIN4cute5tupleIJiiiiEEENS1_10collective13CollectiveMmaINS1_34MainloopSm90TmaGmmaWarpSpecializedILi5ENS5_IJNS4_1CILi2EEENSA_ILi1EEESC_EEENS1_32KernelTmaWarpSpecializedPingpongEEENS5_IJNSA_ILi64EEENSA_ILi112EEENSA_ILi256EEEEEEaNS5_IJlSC_lEEEaSK_NS4_8TiledMMAINS4_8MMA_AtomIJNS4_4SM904GMMA26MMA_64x16x32_S32S8S8_SS_TNEEEENS4_6LayoutINS5_IJSC_SC_SC_EEENS5_IJNSA_ILi0EEEST_ST_EEEEENS5_IJNS4_10UnderscoreESW_SW_EEEEENS4_13SM90_TMA_LOADENS4_14ComposedLayoutINS4_7SwizzleILi3ELi4ELi3EEENS4_18smem_ptr_flag_bitsILi8EEENSR_INS5_IJNSA_ILi8EEENSA_ILi128EEEEEENS5_IJS16_SC_EEEEEEEvNS4_8identityENS4_23SM90_TMA_LOAD_MULTICASTES1A_vS1B_EENS_8epilogue10collective6detail29Sm90TmaWarpSpecializedAdapterINS1F_15DefaultEpilogueIaSK_SK_NS1E_6thread17LinearCombinationIaLi1EiiLNS1J_9ScaleType4KindE0ELNS_15FloatRoundStyleE2EaEENS1_15EpilogueDefaultEEEEEvvEEEEvNT_6ParamsE,@function
        .size           _ZN7cutlass13device_kernelINS_4gemm6kernel13GemmUniversalIN4cute5tupleIJiiiiEEENS1_10collective13CollectiveMmaINS1_34MainloopSm90TmaGmmaWarpSpecializedILi5ENS5_IJNS4_1CILi2EEENSA_ILi1EEESC_EEENS1_32KernelTmaWarpSpecializedPingpongEEENS5_IJNSA_ILi64EEENSA_ILi112EEENSA_ILi256EEEEEEaNS5_IJlSC_lEEEaSK_NS4_8TiledMMAINS4_8MMA_AtomIJNS4_4SM904GMMA26MMA_64x16x32_S32S8S8_SS_TNEEEENS4_6LayoutINS5_IJSC_SC_SC_EEENS5_IJNSA_ILi0EEEST_ST_EEEEENS5_IJNS4_10UnderscoreESW_SW_EEEEENS4_13SM90_TMA_LOADENS4_14ComposedLayoutINS4_7SwizzleILi3ELi4ELi3EEENS4_18smem_ptr_flag_bitsILi8EEENSR_INS5_IJNSA_ILi8EEENSA_ILi128EEEEEENS5_IJS16_SC_EEEEEEEvNS4_8identityENS4_23SM90_TMA_LOAD_MULTICASTES1A_vS1B_EENS_8epilogue10collective6detail29Sm90TmaWarpSpecializedAdapterINS1F_15DefaultEpilogueIaSK_SK_NS1E_6thread17LinearCombinationIaLi1EiiLNS1J_9ScaleType4KindE0ELNS_15FloatRoundStyleE2EaEENS1_15EpilogueDefaultEEEEEvvEEEEvNT_6ParamsE,(.L_x_191 - _ZN7cutlass13device_kernelINS_4gemm6kernel13GemmUniversalIN4cute5tupleIJiiiiEEENS1_10collective13CollectiveMmaINS1_34MainloopSm90TmaGmmaWarpSpecializedILi5ENS5_IJNS4_1CILi2EEENSA_ILi1EEESC_EEENS1_32KernelTmaWarpSpecializedPingpongEEENS5_IJNSA_ILi64EEENSA_ILi112EEENSA_ILi256EEEEEEaNS5_IJlSC_lEEEaSK_NS4_8TiledMMAINS4_8MMA_AtomIJNS4_4SM904GMMA26MMA_64x16x32_S32S8S8_SS_TNEEEENS4_6LayoutINS5_IJSC_SC_SC_EEENS5_IJNSA_ILi0EEEST_ST_EEEEENS5_IJNS4_10UnderscoreESW_SW_EEEEENS4_13SM90_TMA_LOADENS4_14ComposedLayoutINS4_7SwizzleILi3ELi4ELi3EEENS4_18smem_ptr_flag_bitsILi8EEENSR_INS5_IJNSA_ILi8EEENSA_ILi128EEEEEENS5_IJS16_SC_EEEEEEEvNS4_8identityENS4_23SM90_TMA_LOAD_MULTICASTES1A_vS1B_EENS_8epilogue10collective6detail29Sm90TmaWarpSpecializedAdapterINS1F_15DefaultEpilogueIaSK_SK_NS1E_6thread17LinearCombinationIaLi1EiiLNS1J_9ScaleType4KindE0ELNS_15FloatRoundStyleE2EaEENS1_15EpilogueDefaultEEEEEvvEEEEvNT_6ParamsE)
        .other          _ZN7cutlass13device_kernelINS_4gemm6kernel13GemmUniversalIN4cute5tupleIJiiiiEEENS1_10collective13CollectiveMmaINS1_34MainloopSm90TmaGmmaWarpSpecializedILi5ENS5_IJNS4_1CILi2EEENSA_ILi1EEESC_EEENS1_32KernelTmaWarpSpecializedPingpongEEENS5_IJNSA_ILi64EEENSA_ILi112EEENSA_ILi256EEEEEEaNS5_IJlSC_lEEEaSK_NS4_8TiledMMAINS4_8MMA_AtomIJNS4_4SM904GMMA26MMA_64x16x32_S32S8S8_SS_TNEEEENS4_6LayoutINS5_IJSC_SC_SC_EEENS5_IJNSA_ILi0EEEST_ST_EEEEENS5_IJNS4_10UnderscoreESW_SW_EEEEENS4_13SM90_TMA_LOADENS4_14ComposedLayoutINS4_7SwizzleILi3ELi4ELi3EEENS4_18smem_ptr_flag_bitsILi8EEENSR_INS5_IJNSA_ILi8EEENSA_ILi128EEEEEENS5_IJS16_SC_EEEEEEEvNS4_8identityENS4_23SM90_TMA_LOAD_MULTICASTES1A_vS1B_EENS_8epilogue10collective6detail29Sm90TmaWarpSpecializedAdapterINS1F_15DefaultEpilogueIaSK_SK_NS1E_6thread17LinearCombinationIaLi1EiiLNS1J_9ScaleType4KindE0ELNS_15FloatRoundStyleE2EaEENS1_15EpilogueDefaultEEEEEvvEEEEvNT_6ParamsE,@"STO_CUDA_ENTRY STV_DEFAULT"
_ZN7cutlass13device_kernelINS_4gemm6kernel13GemmUniversalIN4cute5tupleIJiiiiEEENS1_10collective13CollectiveMmaINS1_34MainloopSm90TmaGmmaWarpSpecializedILi5ENS5_IJNS4_1CILi2EEENSA_ILi1EEESC_EEENS1_32KernelTmaWarpSpecializedPingpongEEENS5_IJNSA_ILi64EEENSA_ILi112EEENSA_ILi256EEEEEEaNS5_IJlSC_lEEEaSK_NS4_8TiledMMAINS4_8MMA_AtomIJNS4_4SM904GMMA26MMA_64x16x32_S32S8S8_SS_TNEEEENS4_6LayoutINS5_IJSC_SC_SC_EEENS5_IJNSA_ILi0EEEST_ST_EEEEENS5_IJNS4_10UnderscoreESW_SW_EEEEENS4_13SM90_TMA_LOADENS4_14ComposedLayoutINS4_7SwizzleILi3ELi4ELi3EEENS4_18smem_ptr_flag_bitsILi8EEENSR_INS5_IJNSA_ILi8EEENSA_ILi128EEEEEENS5_IJS16_SC_EEEEEEEvNS4_8identityENS4_23SM90_TMA_LOAD_MULTICASTES1A_vS1B_EENS_8epilogue10collective6detail29Sm90TmaWarpSpecializedAdapterINS1F_15DefaultEpilogueIaSK_SK_NS1E_6thread17LinearCombinationIaLi1EiiLNS1J_9ScaleType4KindE0ELNS_15FloatRoundStyleE2EaEENS1_15EpilogueDefaultEEEEEvvEEEEvNT_6ParamsE:
[----:B------:R-:W0:Y:S02]  /*0000*/  LDC R1, c[0x0][0x28] ;  /* 0x00000a00ff017b82 */ /* 0x000e240000000800 */
[----:B0-----:R-:W-:Y:S01]  /*0010*/  VIADD R1, R1, 0xfffffff8 ;  /* 0xfffffff801017836 */ /* 0x001fe20000000000 */
[----:B------:R-:W0:Y:S01]  /*0020*/  S2R R5, SR_TID.X ;  /* 0x0000000000057919 */ /* 0x000e220000002100 */
[----:B------:R-:W-:Y:S01]  /*0030*/  ELECT P0, URZ, PT ;  /* 0x00000000003f782f */ /* 0x000fe20003800000 */
[----:B------:R-:W-:Y:S01]  /*0040*/  BSSY B0, `(.L_x_0) ;  /* 0x000000f000007945 */ /* 0x000fe20003800000 */
[--C-:B0-----:R-:W-:Y:S02]  /*0050*/  SHF.R.U32.HI R0, RZ, 0x5, R5.reuse ;  /* 0x00000005ff007819 */ /* 0x101fe40000011605 */
[----:B------:R-:W-:-:S03]  /*0060*/  SHF.R.U32.HI R7, RZ, 0x7, R5 ;  /* 0x00000007ff077819 */ /* 0x000fc60000011605 */
[----:B------:R-:W0:Y:S04]  /*0070*/  SHFL.IDX PT, R2, R0, RZ, 0x1f ;  /* 0x00001fff00027589 */ /* 0x000e2800000e0000 */
[----:B------:R1:W2:Y:S01]  /*0080*/  SHFL.IDX PT, R10, R7, RZ, 0x1f ;  /* 0x00001fff070a7589 */ /* 0x0002a200000e0000 */
[----:B0-----:R-:W-:-:S13]  /*0090*/  ISETP.NE.OR P0, PT, R2, RZ, !P0 ;  /* 0x000000ff0200720c */ /* 0x001fda0004705670 */
[----:B-12---:R-:W-:Y:S05]  /*00a0*/  @P0 BRA `(.L_x_1) ;  /* 0x0000000000200947 */ /* 0x006fea0003800000 */
[----:B------:R-:W-:Y:S02]  /*00b0*/  ULDC.64 UR4, c[0x0][0x198] ;  /* 0x0000660000047ab9 */ /* 0x000fe40000000a00 */
[----:B------:R-:W-:Y:S02]  /*00c0*/  UIADD3 UR6, UP0, UR4, 0xf0, URZ ;  /* 0x000000f004067890 */ /* 0x000fe4000ff1e03f */
[----:B------:R-:W-:Y:S02]  /*00d0*/  UIADD3 UR4, UP1, UR4, 0x1f0, URZ ;  /* 0x000001f004047890 */ /* 0x000fe4000ff3e03f */
[----:B------:R-:W-:Y:S02]  /*00e0*/  UIADD3.X UR7, URZ, UR5, URZ, UP0, !UPT ;  /* 0x000000053f077290 */ /* 0x000fe400087fe43f */
[----:B------:R-:W-:-:S07]  /*00f0*/  UIADD3.X UR5, URZ, UR5, URZ, UP1, !UPT ;  /* 0x000000053f057290 */ /* 0x000fce0008ffe43f */
[----:B------:R0:W-:Y:S02]  /*0100*/  UTMACCTL.PF [UR6] ;  /* 0x00000000060079b9 */ /* 0x0001e40008040000 */
[----:B------:R0:W-:Y:S02]  /*0110*/  UTMACCTL.PF [UR4] ;  /* 0x00000000040079b9 */ /* 0x0001e40008040000 */
[----:B0-----:R-:W-:Y:S01]  /*0120*/  NOP ;  /* 0x0000000000007918 */ /* 0x001fe20000000000 */
.L_x_1:
[----:B------:R-:W-:Y:S05]  /*0130*/  BSYNC B0 ;  /* 0x0000000000007941 */ /* 0x000fea0003800000 */
.L_x_0:
[----:B------:R-:W0:Y:S02]  /*0140*/  SHFL.IDX PT, R8, R0, RZ, 0x1f ;  /* 0x00001fff00087589 */ /* 0x000e2400000e0000 */
[----:B0-----:R-:W-:-:S13]  /*0150*/  ISETP.NE.AND P0, PT, R8, RZ, PT ;  /* 0x000000ff0800720c */ /* 0x001fda0003f05270 */
[----:B------:R-:W-:Y:S05]  /*0160*/  @P0 BRA `(.L_x_2) ;  /* 0x0000000000600947 */ /* 0x000fea0003800000 */
[----:B------:R-:W0:Y:S01]  /*0170*/  S2UR UR8, SR_CgaCtaId ;  /* 0x00000000000879c3 */ /* 0x000e220000008800 */
[----:B------:R-:W-:Y:S01]  /*0180*/  UMOV UR4, 0x400 ;  /* 0x0000040000047882 */ /* 0x000fe20000000000 */
[----:B------:R-:W-:Y:S01]  /*0190*/  UMOV UR5, 0x1 ;  /* 0x0000000100057882 */ /* 0x000fe20000000000 */
[----:B------:R-:W-:Y:S01]  /*01a0*/  UMOV UR6, 0x2 ;  /* 0x0000000200067882 */ /* 0x000fe20000000000 */
[----:B------:R-:W-:Y:S01]  /*01b0*/  ELECT P0, URZ, PT ;  /* 0x00000000003f782f */ /* 0x000fe20003800000 */
[----:B------:R-:W-:-:S04]  /*01c0*/  UIADD3 UR6, -UR6, 0x100000, URZ ;  /* 0x0010000006067890 */ /* 0x000fc8000fffe13f */
[----:B------:R-:W-:Y:S02]  /*01d0*/  USHF.L.U32 UR7, UR6, 0xb, URZ ;  /* 0x0000000b06077899 */ /* 0x000fe4000800063f */
[----:B------:R-:W-:Y:S02]  /*01e0*/  USHF.L.U32 UR6, UR6, 0x1, URZ ;  /* 0x0000000106067899 */ /* 0x000fe4000800063f */
[----:B0-----:R-:W-:Y:S02]  /*01f0*/  ULEA UR8, UR8, UR4, 0x18 ;  /* 0x0000000408087291 */ /* 0x001fe4000f8ec03f */
[----:B------:R-:W-:-:S04]  /*0200*/  UIADD3 UR4, -UR5, 0x100000, URZ ;  /* 0x0010000005047890 */ /* 0x000fc8000fffe13f */
[----:B------:R-:W-:Y:S02]  /*0210*/  USHF.L.U32 UR5, UR4, 0xb, URZ ;  /* 0x0000000b04057899 */ /* 0x000fe4000800063f */
[----:B------:R-:W-:Y:S01]  /*0220*/  USHF.L.U32 UR4, UR4, 0x1, URZ ;  /* 0x0000000104047899 */ /* 0x000fe2000800063f */
[----:B------:R-:W0:Y:S11]  /*0230*/  FENCE.VIEW.ASYNC.S ;  /* 0x00000000000073c6 */ /* 0x000e360000000000 */
[----:B0-----:R0:W1:Y:S01]  /*0240*/  SYNCS.EXCH.64 URZ, [UR8], UR4 ;  /* 0x00000004083f75b2 */ /* 0x0010620008000100 */
[----:B------:R0:W2:Y:S01]  /*0250*/  SYNCS.EXCH.64 URZ, [UR8+0x28], UR6 ;  /* 0x00002806083f75b2 */ /* 0x0000a20008000100 */
[----:B------:R0:W3:Y:S01]  /*0260*/  SYNCS.EXCH.64 URZ, [UR8+0x8], UR4 ;  /* 0x00000804083f75b2 */ /* 0x0000e20008000100 */
[----:B------:R0:W4:Y:S01]  /*0270*/  SYNCS.EXCH.64 URZ, [UR8+0x30], UR6 ;  /* 0x00003006083f75b2 */ /* 0x0001220008000100 */
[----:B------:R0:W0:Y:S01]  /*0280*/  SYNCS.EXCH.64 URZ, [UR8+0x10], UR4 ;  /* 0x00001004083f75b2 */ /* 0x0000220008000100 */
[----:B------:R0:W0:Y:S01]  /*0290*/  SYNCS.EXCH.64 URZ, [UR8+0x38], UR6 ;  /* 0x00003806083f75b2 */ /* 0x0000220008000100 */
[----:B------:R0:W0:Y:S01]  /*02a0*/  SYNCS.EXCH.64 URZ, [UR8+0x18], UR4 ;  /* 0x00001804083f75b2 */ /* 0x0000220008000100 */
[----:B------:R0:W0:Y:S01]  /*02b0*/  SYNCS.EXCH.64 URZ, [UR8+0x40], UR6 ;  /* 0x00004006083f75b2 */ /* 0x0000220008000100 */
[----:B------:R0:W0:Y:S01]  /*02c0*/  SYNCS.EXCH.64 URZ, [UR8+0x20], UR4 ;  /* 0x00002004083f75b2 */ /* 0x0000220008000100 */
[----:B------:R0:W0:Y:S01]  /*02d0*/  SYNCS.EXCH.64 URZ, [UR8+0x48], UR6 ;  /* 0x00004806083f75b2 */ /* 0x0000220008000100 */
[----:B------:R-:W-:Y:S01]  /*02e0*/  NOP ;  /* 0x0000000000007918 */ /* 0x000fe20000000000 */
.L_x_2:
[----:B------:R-:W5:Y:S01]  /*02f0*/  SHFL.IDX PT, R9, R0, RZ, 0x1f ;  /* 0x00001fff00097589 */ /* 0x000f6200000e0000 */
[----:B------:R-:W-:Y:S01]  /*0300*/  SHF.R.S32.HI R4, RZ, 0x1f, R5 ;  /* 0x0000001fff047819 */ /* 0x000fe20000011405 */
[----:B------:R-:W1:Y:S01]  /*0310*/  S2UR UR12, SR_CTAID.X ;  /* 0x00000000000c79c3 */ /* 0x000e620000002500 */
[----:B------:R-:W-:Y:S01]  /*0320*/  ELECT P0, URZ, PT ;  /* 0x00000000003f782f */ /* 0x000fe20003800000 */
[----:B------:R1:W2:Y:S01]  /*0330*/  SHFL.IDX PT, R11, R0, RZ, 0x1f ;  /* 0x00001fff000b7589 */ /* 0x0002a200000e0000 */
[----:B------:R-:W-:Y:S02]  /*0340*/  LEA.HI R4, R4, R5, RZ, 0x7 ;  /* 0x0000000504047211 */ /* 0x000fe400078f38ff */
[----:B------:R-:W-:Y:S02]  /*0350*/  ELECT P1, URZ, PT ;  /* 0x00000000003f782f */ /* 0x000fe40003820000 */
[----:B------:R-:W-:Y:S01]  /*0360*/  SHF.R.S32.HI R13, RZ, 0x1f, R8 ;  /* 0x0000001fff0d7819 */ /* 0x000fe20000011408 */
[----:B------:R-:W3:Y:S01]  /*0370*/  S2R R6, SR_CTAID.Y ;  /* 0x0000000000067919 */ /* 0x000ee20000002600 */
[----:B------:R-:W-:Y:S01]  /*0380*/  LOP3.LUT R4, R4, 0xffffff80, RZ, 0xc0, !PT ;  /* 0xffffff8004047812 */ /* 0x000fe200078ec0ff */
[----:B------:R-:W4:Y:S01]  /*0390*/  LDC R14, c[0x0][0x140] ;  /* 0x00005000ff0e7b82 */ /* 0x000f220000000800 */
[----:B0-----:R-:W-:Y:S01]  /*03a0*/  ULDC UR4, c[0x0][0x150] ;  /* 0x0000540000047ab9 */ /* 0x001fe20000000800 */
[----:B------:R-:W-:Y:S01]  /*03b0*/  LEA.HI R13, R13, R8, RZ, 0x2 ;  /* 0x000000080d0d7211 */ /* 0x000fe200078f10ff */
[----:B------:R-:W0:Y:S01]  /*03c0*/  SHFL.IDX PT, R16, R7, RZ, 0x1f ;  /* 0x00001fff07107589 */ /* 0x000e2200000e0000 */
[----:B------:R-:W-:Y:S01]  /*03d0*/  IMAD.IADD R4, R5, 0x1, -R4 ;  /* 0x0000000105047824 */ /* 0x000fe200078e0a04 */
[----:B------:R-:W-:Y:S01]  /*03e0*/  UMOV UR11, 0x80 ;  /* 0x00000080000b7882 */ /* 0x000fe20000000000 */
[----:B------:R-:W-:Y:S01]  /*03f0*/  LOP3.LUT R13, R13, 0x3ffffffc, RZ, 0xc0, !PT ;  /* 0x3ffffffc0d0d7812 */ /* 0x000fe200078ec0ff */
[----:B------:R-:W-:Y:S01]  /*0400*/  NOP ;  /* 0x0000000000007918 */ /* 0x000fe20000000000 */
[----:B------:R-:W0:Y:S01]  /*0410*/  LDC R15, c[0x0][0x144] ;  /* 0x00005100ff0f7b82 */ /* 0x000e220000000800 */
[----:B------:R-:W-:Y:S01]  /*0420*/  SHF.R.S32.HI R3, RZ, 0x1f, R4 ;  /* 0x0000001fff037819 */ /* 0x000fe20000011404 */
[----:B------:R-:W-:Y:S01]  /*0430*/  NOP ;  /* 0x0000000000007918 */ /* 0x000fe20000000000 */
[----:B------:R-:W-:Y:S01]  /*0440*/  IMAD.IADD R8, R8, 0x1, -R13 ;  /* 0x0000000108087824 */ /* 0x000fe200078e0a0d */
[C---:B------:R-:W-:Y:S01]  /*0450*/  ISETP.NE.AND P4, PT, R10.reuse, RZ, PT ;  /* 0x000000ff0a00720c */ /* 0x040fe20003f85270 */
[----:B------:R-:W-:Y:S01]  /*0460*/  VIADD R33, R10, 0xffffffff ;  /* 0xffffffff0a217836 */ /* 0x000fe20000000000 */
[----:B-----5:R-:W-:Y:S01]  /*0470*/  ISETP.NE.OR P0, PT, R9, RZ, !P0 ;  /* 0x000000ff0900720c */ /* 0x020fe20004705670 */
[----:B------:R-:W-:Y:S01]  /*0480*/  IMAD.MOV.U32 R81, RZ, RZ, 0x1 ;  /* 0x00000001ff517424 */ /* 0x000fe200078e00ff */
[----:B------:R-:W-:Y:S01]  /*0490*/  LEA.HI R9, R3, R4, RZ, 0x3 ;  /* 0x0000000403097211 */ /* 0x000fe200078f18ff */
[----:B------:R-:W5:Y:S01]  /*04a0*/  LDC R21, c[0x0][0x148] ;  /* 0x00005200ff157b82 */ /* 0x000f620000000800 */
[----:B-1----:R-:W-:-:S02]  /*04b0*/  I2FP.F32.U32 R12, UR12 ;  /* 0x0000000c000c7c45 */ /* 0x002fc40008201000 */
[--C-:B------:R-:W-:Y:S02]  /*04c0*/  SHF.R.S32.HI R0, RZ, 0x3, R9.reuse ;  /* 0x00000003ff007819 */ /* 0x100fe40000011409 */
[----:B------:R-:W-:Y:S01]  /*04d0*/  SHF.R.S32.HI R9, RZ, 0x1f, R9 ;  /* 0x0000001fff097819 */ /* 0x000fe20000011409 */
[----:B------:R-:W-:Y:S01]  /*04e0*/  FMUL R12, R12, UR4 ;  /* 0x000000040c0c7c20 */ /* 0x000fe20008400000 */
[----:B--2---:R-:W-:Y:S01]  /*04f0*/  ISETP.NE.OR P1, PT, R11, RZ, !P1 ;  /* 0x000000ff0b00720c */ /* 0x004fe20004f25670 */
[----:B------:R-:W-:Y:S01]  /*0500*/  ULDC UR4, c[0x0][0x154] ;  /* 0x0000550000047ab9 */ /* 0x000fe20000000800 */
[----:B------:R-:W-:Y:S01]  /*0510*/  LEA.HI R11, R9, R0, RZ, 0x2 ;  /* 0x00000000090b7211 */ /* 0x000fe200078f10ff */
[----:B------:R-:W-:Y:S01]  /*0520*/  VOTEU.ALL UP1, P0 ;  /* 0x00000000003f7886 */ /* 0x000fe20000020000 */
[----:B------:R-:W-:Y:S01]  /*0530*/  SHF.R.S32.HI R9, RZ, 0x1f, R2 ;  /* 0x0000001fff097819 */ /* 0x000fe20000011402 */
[----:B------:R-:W1:Y:S01]  /*0540*/  F2I.U32.TRUNC.NTZ R12, R12 ;  /* 0x0000000c000c7305 */ /* 0x000e62000020f000 */
[----:B------:R-:W-:Y:S01]  /*0550*/  LOP3.LUT R11, R11, 0xfffffffc, RZ, 0xc0, !PT ;  /* 0xfffffffc0b0b7812 */ /* 0x000fe200078ec0ff */
[----:B------:R-:W-:Y:S01]  /*0560*/  VOTEU.ALL UP0, P0 ;  /* 0x00000000003f7886 */ /* 0x000fe20000000000 */
[----:B------:R-:W-:Y:S01]  /*0570*/  LEA.HI R9, R9, R2, RZ, 0x2 ;  /* 0x0000000209097211 */ /* 0x000fe200078f10ff */
[----:B------:R-:W2:Y:S01]  /*0580*/  @!UP1 S2UR UR7, SR_CgaCtaId ;  /* 0x00000000000799c3 */ /* 0x000ea20000008800 */
[----:B----4-:R-:W-:Y:S01]  /*0590*/  ISETP.EQ.U32.AND P2, PT, R14, 0x1, PT ;  /* 0x000000010e00780c */ /* 0x010fe20003f42070 */
[----:B------:R-:W-:Y:S01]  /*05a0*/  IMAD.IADD R11, R0, 0x1, -R11 ;  /* 0x00000001000b7824 */ /* 0x000fe200078e0a0b */
[----:B------:R-:W-:Y:S01]  /*05b0*/  LOP3.LUT R9, R9, 0xfffffffc, RZ, 0xc0, !PT ;  /* 0xfffffffc09097812 */ /* 0x000fe200078ec0ff */
[----:B------:R-:W-:Y:S01]  /*05c0*/  VOTEU.ALL UP2, P1 ;  /* 0x00000000003f7886 */ /* 0x000fe20000840000 */
[----:B------:R-:W-:Y:S01]  /*05d0*/  @!UP1 UMOV UR6, 0x400 ;  /* 0x0000040000069882 */ /* 0x000fe20000000000 */
[----:B------:R-:W-:Y:S01]  /*05e0*/  IMAD R8, R8, 0x4, R11 ;  /* 0x0000000408087824 */ /* 0x000fe200078e020b */
[----:B------:R-:W-:Y:S01]  /*05f0*/  VOTEU.ALL UP3, P1 ;  /* 0x00000000003f7886 */ /* 0x000fe20000860000 */
[----:B------:R-:W-:Y:S01]  /*0600*/  IMAD.IADD R14, R2, 0x1, -R9 ;  /* 0x00000001020e7824 */ /* 0x000fe200078e0a09 */
[----:B---3--:R-:W-:Y:S01]  /*0610*/  I2FP.F32.U32 R2, R6 ;  /* 0x0000000600027245 */ /* 0x008fe20000201000 */
[----:B------:R-:W3:Y:S01]  /*0620*/  @!UP2 S2UR UR10, SR_CgaCtaId ;  /* 0x00000000000aa9c3 */ /* 0x000ee20000008800 */
[----:B------:R-:W-:Y:S01]  /*0630*/  LEA.HI R0, R8, R8, RZ, 0x1 ;  /* 0x0000000808007211 */ /* 0x000fe200078f08ff */
[----:B-1----:R-:W-:Y:S01]  /*0640*/  IMAD.MOV R12, RZ, RZ, -R12 ;  /* 0x000000ffff0c7224 */ /* 0x002fe200078e0a0c */
[----:B------:R-:W-:Y:S01]  /*0650*/  @!UP2 UMOV UR9, 0x400 ;  /* 0x000004000009a882 */ /* 0x000fe20000000000 */
[----:B------:R-:W-:Y:S01]  /*0660*/  FMUL R2, R2, UR4 ;  /* 0x0000000402027c20 */ /* 0x000fe20008400000 */
[----:B------:R-:W-:Y:S01]  /*0670*/  LOP3.LUT R11, R0, 0xfffffffe, RZ, 0xc0, !PT ;  /* 0xfffffffe000b7812 */ /* 0x000fe200078ec0ff */
[----:B0-----:R-:W-:Y:S01]  /*0680*/  IMAD R20, R15, R12, UR12 ;  /* 0x0000000c0f147e24 */ /* 0x001fe2000f8e020c */
[----:B------:R-:W-:Y:S01]  /*0690*/  UMOV UR4, 0x20 ;  /* 0x0000002000047882 */ /* 0x000fe20000000000 */
[----:B------:R-:W-:Y:S01]  /*06a0*/  IMAD.SHL.U32 R9, R8, 0x4, RZ ;  /* 0x0000000408097824 */ /* 0x000fe200078e00ff */
[----:B------:R-:W-:-:S04]  /*06b0*/  @!UP1 UIADD3 UR4, -UR4, 0x100000, URZ ;  /* 0x0010000004049890 */ /* 0x000fc8000fffe13f */
[----:B------:R-:W-:Y:S02]  /*06c0*/  @!UP1 USHF.L.U32 UR5, UR4, 0xb, URZ ;  /* 0x0000000b04059899 */ /* 0x000fe4000800063f */
[----:B------:R-:W-:Y:S01]  /*06d0*/  @!UP1 USHF.L.U32 UR4, UR4, 0x1, URZ ;  /* 0x0000000104049899 */ /* 0x000fe2000800063f */
[C---:B------:R-:W-:Y:S01]  /*06e0*/  IMAD.IADD R11, R8.reuse, 0x1, -R11 ;  /* 0x00000001080b7824 */ /* 0x040fe200078e0a0b */
[----:B------:R-:W0:Y:S01]  /*06f0*/  F2I.U32.TRUNC.NTZ R2, R2 ;  /* 0x0000000200027305 */ /* 0x000e22000020f000 */
[----:B------:R-:W-:Y:S01]  /*0700*/  VOTEU.ALL UP4, P1 ;  /* 0x00000000003f7886 */ /* 0x000fe20000880000 */
[----:B------:R-:W-:Y:S01]  /*0710*/  LOP3.LUT R80, R8, 0xc, R9, 0x78, !PT ;  /* 0x0000000c08507812 */ /* 0x000fe200078e7809 */
[----:B--2---:R-:W-:Y:S01]  /*0720*/  @!UP1 ULEA UR8, UR7, UR6, 0x18 ;  /* 0x0000000607089291 */ /* 0x004fe2000f8ec03f */
[----:B------:R-:W-:Y:S01]  /*0730*/  ISETP.NE.AND P3, PT, R11, R20, PT ;  /* 0x000000140b00720c */ /* 0x000fe20003f65270 */
[----:B------:R-:W-:-:S04]  /*0740*/  @!UP2 UIADD3 UR6, -UR11, 0x100000, URZ ;  /* 0x001000000b06a890 */ /* 0x000fc8000fffe13f */
[----:B------:R-:W-:Y:S02]  /*0750*/  @!UP2 USHF.L.U32 UR7, UR6, 0xb, URZ ;  /* 0x0000000b0607a899 */ /* 0x000fe4000800063f */
[----:B------:R-:W-:Y:S01]  /*0760*/  @!UP2 USHF.L.U32 UR6, UR6, 0x1, URZ ;  /* 0x000000010606a899 */ /* 0x000fe2000800063f */
[----:B------:R-:W-:Y:S01]  /*0770*/  ISETP.GE.U32.AND P6, PT, R33, 0x2, PT ;  /* 0x000000022100780c */ /* 0x000fe20003fc6070 */
[----:B------:R-:W-:Y:S01]  /*0780*/  VOTEU.ALL UP5, P1 ;  /* 0x00000000003f7886 */ /* 0x000fe200008a0000 */
[----:B------:R-:W-:Y:S01]  /*0790*/  VOTEU.ALL UP1, P0 ;  /* 0x00000000003f7886 */ /* 0x000fe20000020000 */
[----:B------:R-:W-:Y:S02]  /*07a0*/  LOP3.LUT P0, RZ, R4, 0x7, RZ, 0xc0, !PT ;  /* 0x0000000704ff7812 */ /* 0x000fe4000780c0ff */
[----:B------:R-:W-:Y:S01]  /*07b0*/  R2UR UR43, R16 ;  /* 0x00000000102b72ca */ /* 0x000fe200000e0000 */
[----:B---3--:R-:W-:Y:S01]  /*07c0*/  @!UP2 ULEA UR9, UR10, UR9, 0x18 ;  /* 0x000000090a09a291 */ /* 0x008fe2000f8ec03f */
[C---:B------:R-:W-:Y:S01]  /*07d0*/  ISETP.LT.U32.AND P0, PT, R80.reuse, 0x2, !P0 ;  /* 0x000000025000780c */ /* 0x040fe20004701070 */
[----:B0-----:R-:W-:Y:S01]  /*07e0*/  IMAD.MOV R24, RZ, RZ, -R2 ;  /* 0x000000ffff187224 */ /* 0x001fe200078e0a02 */
[----:B------:R-:W-:Y:S01]  /*07f0*/  VOTEU.ALL UP2, P1 ;  /* 0x00000000003f7886 */ /* 0x000fe20000840000 */
[----:B------:R-:W-:Y:S01]  /*0800*/  @P3 LEA.HI R0, R80, R80, RZ, 0x1 ;  /* 0x0000005050003211 */ /* 0x000fe200078f08ff */
[----:B------:R-:W0:Y:S02]  /*0810*/  FENCE.VIEW.ASYNC.S ;  /* 0x00000000000073c6 */ /* 0x000e240000000000 */
[----:B0-----:R0:W1:Y:S01]  /*0820*/  @!UP0 SYNCS.EXCH.64 URZ, [UR8+0x80], UR4 ;  /* 0x00008004083f85b2 */ /* 0x0010620008000100 */
[----:B------:R-:W-:Y:S01]  /*0830*/  ISETP.NE.AND P1, PT, R14, 0x3, PT ;  /* 0x000000030e00780c */ /* 0x000fe20003f25270 */
[----:B-----5:R-:W-:Y:S01]  /*0840*/  IMAD R9, R21, R24, R6 ;  /* 0x0000001815097224 */ /* 0x020fe200078e0206 */
[----:B------:R-:W-:-:S02]  /*0850*/  @P3 SHF.R.S32.HI R0, RZ, 0x1, R0 ;  /* 0x00000001ff003819 */ /* 0x000fc40000011400 */
[----:B------:R-:W-:Y:S02]  /*0860*/  ISETP.EQ.OR P1, PT, R14, RZ, !P1 ;  /* 0x000000ff0e00720c */ /* 0x000fe40004f22670 */
[----:B------:R-:W-:Y:S02]  /*0870*/  @P3 ISETP.NE.AND P5, PT, R0, R9, PT ;  /* 0x000000090000320c */ /* 0x000fe40003fa5270 */
[----:B------:R-:W-:Y:S02]  /*0880*/  ISETP.EQ.AND P1, PT, R10, RZ, P1 ;  /* 0x000000ff0a00720c */ /* 0x000fe40000f22270 */
[----:B------:R-:W-:Y:S02]  /*0890*/  SEL R0, RZ, 0x1, !P0 ;  /* 0x00000001ff007807 */ /* 0x000fe40004000000 */
[----:B------:R-:W-:Y:S02]  /*08a0*/  @P3 SEL R81, RZ, 0x1, P5 ;  /* 0x00000001ff513807 */ /* 0x000fe40002800000 */
[----:B------:R-:W-:Y:S01]  /*08b0*/  SEL R23, RZ, 0x1, !P1 ;  /* 0x00000001ff177807 */ /* 0x000fe20004800000 */
[----:B------:R0:W2:Y:S01]  /*08c0*/  @!UP1 SYNCS.EXCH.64 URZ, [UR8+0x88], UR4 ;  /* 0x00008804083f95b2 */ /* 0x0000a20008000100 */
[----:B------:R-:W-:Y:S01]  /*08d0*/  NOP ;  /* 0x0000000000007918 */ /* 0x000fe20000000000 */
[----:B------:R-:W-:-:S02]  /*08e0*/  LOP3.LUT R81, R81, R0, RZ, 0xc0, !PT ;  /* 0x0000000051517212 */ /* 0x000fc400078ec0ff */
[----:B------:R-:W-:Y:S01]  /*08f0*/  SEL R23, R23, 0x2, P6 ;  /* 0x0000000217177807 */ /* 0x000fe20003000000 */
[----:B------:R0:W3:Y:S01]  /*0900*/  @!UP2 SYNCS.EXCH.64 URZ, [UR9+0x60], UR6 ;  /* 0x00006006093fa5b2 */ /* 0x0000e20008000100 */
[----:B------:R0:W4:Y:S01]  /*0910*/  @!UP3 SYNCS.EXCH.64 URZ, [UR9+0x68], UR6 ;  /* 0x00006806093fb5b2 */ /* 0x0001220008000100 */
[----:B------:R0:W0:Y:S01]  /*0920*/  @!UP4 SYNCS.EXCH.64 URZ, [UR9+0x70], UR6 ;  /* 0x00007006093fc5b2 */ /* 0x0000220008000100 */
[----:B------:R0:W0:Y:S01]  /*0930*/  @!UP5 SYNCS.EXCH.64 URZ, [UR9+0x78], UR6 ;  /* 0x00007806093fd5b2 */ /* 0x0000220008000100 */
[----:B------:R-:W-:Y:S01]  /*0940*/  NOP ;  /* 0x0000000000007918 */ /* 0x000fe20000000000 */
[----:B-1----:R-:W-:Y:S05]  /*0950*/  @!P2 BRA `(.L_x_3) ;  /* 0x000000000008a947 */ /* 0x002fea0003800000 */
[----:B0-234-:R-:W-:Y:S01]  /*0960*/  UCGABAR_ARV ;  /* 0x00000000000079c7 */ /* 0x01dfe20008000000 */
[----:B------:R-:W-:Y:S05]  /*0970*/  BRA `(.L_x_4) ;  /* 0x0000000000047947 */ /* 0x000fea0003800000 */
.L_x_3:
[----:B0-234-:R-:W-:Y:S01]  /*0980*/  NOP ;  /* 0x0000000000007918 */ /* 0x01dfe20000000000 */
.L_x_4:
[----:B------:R-:W-:Y:S01]  /*0990*/  ULDC.64 UR4, c[0x0][0x598] ;  /* 0x0001660000047ab9 */ /* 0x000fe20000000a00 */
[----:B------:R-:W-:Y:S01]  /*09a0*/  ULDC.64 UR48, c[0x0][0x208] ;  /* 0x0000820000307ab9 */ /* 0x000fe20000000a00 */
[----:B------:R-:W-:-:S04]  /*09b0*/  ISETP.NE.U32.AND P0, PT, RZ, UR4, PT ;  /* 0x00000004ff007c0c */ /* 0x000fc8000bf05070 */
[----:B------:R-:W-:-:S13]  /*09c0*/  ISETP.NE.AND.EX P0, PT, RZ, UR5, PT, P0 ;  /* 0x00000005ff007c0c */ /* 0x000fda000bf05300 */
[----:B------:R-:W-:Y:S05]  /*09d0*/  @!P0 BRA `(.L_x_5) ;  /* 0x00000000001c8947 */ /* 0x000fea0003800000 */
[----:B------:R-:W0:Y:S02]  /*09e0*/  LDC.64 R8, c[0x0][0x598] ;  /* 0x00016600ff087b82 */ /* 0x000e240000000a00 */
[----:B0-----:R-:W2:Y:S02]  /*09f0*/  LDG.E.64 R8, desc[UR48][R8.64] ;  /* 0x0000003008087981 */ /* 0x001ea4000c1e1b00 */
[----:B--2---:R-:W-:-:S04]  /*0a00*/  ISETP.NE.U32.AND P0, PT, R8, RZ, PT ;  /* 0x000000ff0800720c */ /* 0x004fc80003f05070 */
[----:B------:R-:W-:-:S13]  /*0a10*/  ISETP.NE.AND.EX P0, PT, R9, RZ, PT, P0 ;  /* 0x000000ff0900720c */ /* 0x000fda0003f05300 */
[----:B------:R-:W-:Y:S05]  /*0a20*/  @!P0 BRA `(.L_x_5) ;  /* 0x0000000000088947 */ /* 0x000fea0003800000 */
[----:B------:R0:W5:Y:S01]  /*0a30*/  LD.E R82, desc[UR48][R8.64] ;  /* 0x0000003008527980 */ /* 0x000162000c101900 */
[----:B------:R-:W-:Y:S05]  /*0a40*/  BRA `(.L_x_6) ;  /* 0x0000000000247947 */ /* 0x000fea0003800000 */
.L_x_5:
[----:B------:R-:W-:Y:S02]  /*0a50*/  ULDC.64 UR4, c[0x0][0x588] ;  /* 0x0001620000047ab9 */ /* 0x000fe40000000a00 */
[----:B------:R-:W-:-:S04]  /*0a60*/  ISETP.NE.U32.AND P0, PT, RZ, UR4, PT ;  /* 0x00000004ff007c0c */ /* 0x000fc8000bf05070 */
[----:B------:R-:W-:-:S13]  /*0a70*/  ISETP.NE.AND.EX P0, PT, RZ, UR5, PT, P0 ;  /* 0x00000005ff007c0c */ /* 0x000fda000bf05300 */
[----:B------:R-:W-:Y:S05]  /*0a80*/  @!P0 BRA `(.L_x_7) ;  /* 0x00000000000c8947 */ /* 0x000fea0003800000 */
[----:B------:R-:W0:Y:S02]  /*0a90*/  LDC.64 R82, c[0x0][0x588] ;  /* 0x00016200ff527b82 */ /* 0x000e240000000a00 */
[----:B0-----:R1:W5:Y:S01]  /*0aa0*/  LDG.E R82, desc[UR48][R82.64] ;  /* 0x0000003052527981 */ /* 0x001362000c1e1900 */
[----:B------:R-:W-:Y:S05]  /*0ab0*/  BRA `(.L_x_6) ;  /* 0x0000000000087947 */ /* 0x000fea0003800000 */
.L_x_7:
[----:B------:R-:W-:Y:S02]  /*0ac0*/  ULDC UR4, c[0x0][0x580] ;  /* 0x0001600000047ab9 */ /* 0x000fe40000000800 */
[----:B------:R-:W-:-:S07]  /*0ad0*/  IMAD.U32 R82, RZ, RZ, UR4 ;  /* 0x00000004ff527e24 */ /* 0x000fce000f8e00ff */
.L_x_6:
[----:B------:R-:W-:Y:S02]  /*0ae0*/  ULDC.64 UR4, c[0x0][0x5a0] ;  /* 0x0001680000047ab9 */ /* 0x000fe40000000a00 */
[----:B------:R-:W-:-:S04]  /*0af0*/  ISETP.NE.U32.AND P0, PT, RZ, UR4, PT ;  /* 0x00000004ff007c0c */ /* 0x000fc8000bf05070 */
[----:B------:R-:W-:-:S13]  /*0b00*/  ISETP.NE.AND.EX P0, PT, RZ, UR5, PT, P0 ;  /* 0x00000005ff007c0c */ /* 0x000fda000bf05300 */
[----:B------:R-:W-:Y:S05]  /*0b10*/  @!P0 BRA `(.L_x_8) ;  /* 0x00000000001c8947 */ /* 0x000fea0003800000 */
[----:B0-----:R-:W0:Y:S02]  /*0b20*/  LDC.64 R8, c[0x0][0x5a0] ;  /* 0x00016800ff087b82 */ /* 0x001e240000000a00 */
[----:B0-----:R-:W2:Y:S02]  /*0b30*/  LDG.E.64 R8, desc[UR48][R8.64] ;  /* 0x0000003008087981 */ /* 0x001ea4000c1e1b00 */
[----:B--2---:R-:W-:-:S04]  /*0b40*/  ISETP.NE.U32.AND P0, PT, R8, RZ, PT ;  /* 0x000000ff0800720c */ /* 0x004fc80003f05070 */
[----:B------:R-:W-:-:S13]  /*0b50*/  ISETP.NE.AND.EX P0, PT, R9, RZ, PT, P0 ;  /* 0x000000ff0900720c */ /* 0x000fda0003f05300 */
[----:B------:R-:W-:Y:S05]  /*0b60*/  @!P0 BRA `(.L_x_8) ;  /* 0x0000000000088947 */ /* 0x000fea0003800000 */
[----:B-1----:R0:W5:Y:S01]  /*0b70*/  LD.E R83, desc[UR48][R8.64] ;  /* 0x0000003008537980 */ /* 0x002162000c101900 */
[----:B------:R-:W-:Y:S05]  /*0b80*/  BRA `(.L_x_9) ;  /* 0x0000000000247947 */ /* 0x000fea0003800000 */
.L_x_8:
[----:B------:R-:W-:Y:S02]  /*0b90*/  ULDC.64 UR4, c[0x0][0x590] ;  /* 0x0001640000047ab9 */ /* 0x000fe40000000a00 */
[----:B------:R-:W-:-:S04]  /*0ba0*/  ISETP.NE.U32.AND P0, PT, RZ, UR4, PT ;  /* 0x00000004ff007c0c */ /* 0x000fc8000bf05070 */
[----:B------:R-:W-:-:S13]  /*0bb0*/  ISETP.NE.AND.EX P0, PT, RZ, UR5, PT, P0 ;  /* 0x00000005ff007c0c */ /* 0x000fda000bf05300 */
[----:B------:R-:W-:Y:S05]  /*0bc0*/  @!P0 BRA `(.L_x_10) ;  /* 0x00000000000c8947 */ /* 0x000fea0003800000 */
[----:B0-----:R-:W1:Y:S02]  /*0bd0*/  LDC.64 R8, c[0x0][0x590] ;  /* 0x00016400ff087b82 */ /* 0x001e640000000a00 */
[----:B-1----:R1:W5:Y:S01]  /*0be0*/  LDG.E R83, desc[UR48][R8.64] ;  /* 0x0000003008537981 */ /* 0x002362000c1e1900 */
[----:B------:R-:W-:Y:S05]  /*0bf0*/  BRA `(.L_x_9) ;  /* 0x0000000000087947 */ /* 0x000fea0003800000 */
.L_x_10:
[----:B------:R-:W-:Y:S02]  /*0c00*/  ULDC UR4, c[0x0][0x584] ;  /* 0x0001610000047ab9 */ /* 0x000fe40000000800 */
[----:B-1----:R-:W-:-:S07]  /*0c10*/  IMAD.U32 R83, RZ, RZ, UR4 ;  /* 0x00000004ff537e24 */ /* 0x002fce000f8e00ff */
.L_x_9:
[----:B------:R-:W2:Y:S01]  /*0c20*/  LDC R2, c[0x0][0x65c] ;  /* 0x00019700ff027b82 */ /* 0x000ea20000000800 */
[----:B------:R-:W-:Y:S01]  /*0c30*/  ULDC UR6, c[0x0][0x28c] ;  /* 0x0000a30000067ab9 */ /* 0x000fe20000000800 */
[----:B------:R-:W-:Y:S01]  /*0c40*/  ISETP.NE.AND P0, PT, R10, 0x2, PT ;  /* 0x000000020a00780c */ /* 0x000fe20003f05270 */
[----:B------:R-:W-:Y:S01]  /*0c50*/  UIADD3 UR6, UR6, 0xff, URZ ;  /* 0x000000ff06067890 */ /* 0x000fe2000fffe03f */
[----:B01----:R-:W-:Y:S01]  /*0c60*/  IMAD.U32 R8, RZ, RZ, UR12 ;  /* 0x0000000cff087e24 */ /* 0x003fe2000f8e00ff */
[----:B------:R-:W-:Y:S01]  /*0c70*/  UMOV UR36, URZ ;  /* 0x0000003f00247c82 */ /* 0x000fe20008000000 */
[----:B------:R-:W-:Y:S01]  /*0c80*/  UMOV UR37, URZ ;  /* 0x0000003f00257c82 */ /* 0x000fe20008000000 */
[----:B------:R-:W-:Y:S01]  /*0c90*/  USHF.R.S32.HI UR7, URZ, 0x1f, UR6 ;  /* 0x0000001f3f077899 */ /* 0x000fe20008011406 */
[----:B------:R-:W-:-:S03]  /*0ca0*/  ULDC.64 UR8, c[0x0][0x650] ;  /* 0x0001940000087ab9 */ /* 0x000fc60000000a00 */
[----:B------:R-:W-:-:S04]  /*0cb0*/  ULEA.HI UR7, UR7, UR6, URZ, 0x8 ;  /* 0x0000000607077291 */ /* 0x000fc8000f8f403f */
[----:B------:R-:W-:Y:S01]  /*0cc0*/  USHF.R.S32.HI UR38, URZ, 0x8, UR7 ;  /* 0x000000083f267899 */ /* 0x000fe20008011407 */
[----:B--2---:R-:W-:-:S13]  /*0cd0*/  ISETP.NE.AND P1, PT, R2, 0x1, PT ;  /* 0x000000010200780c */ /* 0x004fda0003f25270 */
[----:B------:R-:W0:Y:S01]  /*0ce0*/  @P1 LDC R17, c[0x0][0x10] ;  /* 0x00000400ff111b82 */ /* 0x000e220000000800 */
[----:B------:R-:W-:Y:S02]  /*0cf0*/  @P1 IMAD.MOV.U32 R7, RZ, RZ, RZ ;  /* 0x000000ffff071224 */ /* 0x000fe400078e00ff */
[----:B------:R-:W-:-:S05]  /*0d00*/  @P1 IMAD.MOV.U32 R9, RZ, RZ, RZ ;  /* 0x000000ffff091224 */ /* 0x000fca00078e00ff */
[----:B------:R-:W1:Y:S01]  /*0d10*/  @!P1 LDC R11, c[0x0][0xc] ;  /* 0x00000300ff0b9b82 */ /* 0x000e620000000800 */
[----:B------:R-:W-:Y:S01]  /*0d20*/  ULDC UR4, c[0x0][0xc] ;  /* 0x0000030000047ab9 */ /* 0x000fe20000000800 */
[----:B------:R-:W-:Y:S02]  /*0d30*/  ULDC UR5, c[0x0][0x10] ;  /* 0x0000040000057ab9 */ /* 0x000fe40000000800 */
[----:B------:R-:W-:-:S04]  /*0d40*/  UIMAD.WIDE.U32 UR4, UR4, UR5, URZ ;  /* 0x00000005040472a5 */ /* 0x000fc8000f8e003f */
[----:B------:R-:W2:Y:S01]  /*0d50*/  LDC R0, c[0x0][0x14] ;  /* 0x00000500ff007b82 */ /* 0x000ea20000000800 */
[----:B0-----:R-:W-:-:S04]  /*0d60*/  @P1 IMAD.WIDE.U32 R16, R17, UR12, R6 ;  /* 0x0000000c11101c25 */ /* 0x001fc8000f8e0006 */
[----:B------:R-:W-:Y:S02]  /*0d70*/  @P1 IMAD.IADD R17, R17, 0x1, R9 ;  /* 0x0000000111111824 */ /* 0x000fe400078e0209 */
[----:B------:R-:W-:Y:S02]  /*0d80*/  IMAD.MOV.U32 R9, RZ, RZ, RZ ;  /* 0x000000ffff097224 */ /* 0x000fe400078e00ff */
[----:B-1----:R-:W-:-:S04]  /*0d90*/  @!P1 IMAD.WIDE.U32 R8, R6, R11, R8 ;  /* 0x0000000b06089225 */ /* 0x002fc800078e0008 */
[----:B------:R-:W-:Y:S02]  /*0da0*/  @!P1 IMAD.MOV.U32 R16, RZ, RZ, R8 ;  /* 0x000000ffff109224 */ /* 0x000fe400078e0008 */
[----:B--2---:R-:W-:-:S04]  /*0db0*/  IMAD.WIDE.U32 R12, R0, UR4, RZ ;  /* 0x00000004000c7c25 */ /* 0x004fc8000f8e00ff */
[----:B------:R-:W-:Y:S01]  /*0dc0*/  IMAD R10, R0, UR5, RZ ;  /* 0x00000005000a7c24 */ /* 0x000fe2000f8e02ff */
[----:B------:R0:W-:Y:S01]  /*0dd0*/  STL.64 [R1], R12 ;  /* 0x0000000c01007387 */ /* 0x0001e20000100a00 */
[----:B------:R-:W-:Y:S02]  /*0de0*/  @!P1 IMAD.MOV.U32 R17, RZ, RZ, R9 ;  /* 0x000000ffff119224 */ /* 0x000fe400078e0009 */
[----:B------:R-:W-:Y:S01]  /*0df0*/  IMAD.IADD R0, R13, 0x1, R10 ;  /* 0x000000010d007824 */ /* 0x000fe200078e020a */
[----:B------:R-:W-:Y:S06]  /*0e00*/  @P0 BRA `(.L_x_11) ;  /* 0x0000000000200947 */ /* 0x000fec0003800000 */
[----:B------:R-:W-:Y:S01]  /*0e10*/  UISETP.GE.U32.AND UP0, UPT, UR38, 0x5, UPT ;  /* 0x000000052600788c */ /* 0x000fe2000bf06070 */
[----:B------:R-:W-:Y:S01]  /*0e20*/  IADD3 R16, P0, R16, R12, RZ ;  /* 0x0000000c10107210 */ /* 0x000fe20007f1e0ff */
[----:B------:R-:W-:Y:S01]  /*0e30*/  UIMAD.WIDE.U32 UR4, UR38, -0x33333333, URZ ;  /* 0xcccccccd260478a5 */ /* 0x000fe2000f8e003f */
[----:B------:R-:W-:-:S03]  /*0e40*/  UMOV UR37, URZ ;  /* 0x0000003f00257c82 */ /* 0x000fc60008000000 */
[----:B------:R-:W-:Y:S01]  /*0e50*/  USHF.R.U32.HI UR4, URZ, 0x2, UR5 ;  /* 0x000000023f047899 */ /* 0x000fe20008011605 */
[----:B------:R-:W-:-:S03]  /*0e60*/  IMAD.X R17, R0, 0x1, R17, P0 ;  /* 0x0000000100117824 */ /* 0x000fc600000e0611 */
[----:B------:R-:W-:Y:S02]  /*0e70*/  UIMAD UR36, UR4, -0x5, UR38 ;  /* 0xfffffffb042478a4 */ /* 0x000fe4000f8e0226 */
[----:B------:R-:W-:-:S12]  /*0e80*/  @UP0 ULOP3.LUT UR37, UR4, 0x1, URZ, 0xc0, !UPT ;  /* 0x0000000104250892 */ /* 0x000fd8000f8ec03f */
.L_x_11:
[----:B------:R-:W-:Y:S01]  /*0e90*/  ISETP.GE.U32.AND P0, PT, R16, UR8, PT ;  /* 0x0000000810007c0c */ /* 0x000fe2000bf06070 */
[----:B------:R-:W-:Y:S01]  /*0ea0*/  IMAD.MOV.U32 R22, RZ, RZ, -0x1 ;  /* 0xffffffffff167424 */ /* 0x000fe200078e00ff */
[----:B------:R-:W-:Y:S01]  /*0eb0*/  PRMT R8, RZ, 0x7610, R8 ;  /* 0x00007610ff087816 */ /* 0x000fe20000000008 */
[----:B------:R-:W-:Y:S01]  /*0ec0*/  IMAD.MOV.U32 R19, RZ, RZ, -0x1 ;  /* 0xffffffffff137424 */ /* 0x000fe200078e00ff */
[----:B------:R-:W-:Y:S01]  /*0ed0*/  ISETP.GE.U32.AND.EX P0, PT, R17, UR9, PT, P0 ;  /* 0x0000000911007c0c */ /* 0x000fe2000bf06100 */
[----:B------:R-:W-:-:S12]  /*0ee0*/  IMAD.MOV.U32 R18, RZ, RZ, -0x1 ;  /* 0xffffffffff127424 */ /* 0x000fd800078e00ff */
[----:B------:R-:W-:Y:S05]  /*0ef0*/  @P0 BRA `(.L_x_12) ;  /* 0x0000000400240947 */ /* 0x000fea0003800000 */
[----:B------:R-:W1:Y:S01]  /*0f00*/  LDC.64 R18, c[0x0][0x628] ;  /* 0x00018a00ff127b82 */ /* 0x000e620000000a00 */
[----:B------:R-:W-:Y:S02]  /*0f10*/  IMAD.MOV.U32 R8, RZ, RZ, R16 ;  /* 0x000000ffff087224 */ /* 0x000fe400078e0010 */
[----:B------:R-:W-:-:S05]  /*0f20*/  IMAD.MOV.U32 R9, RZ, RZ, R17 ;  /* 0x000000ffff097224 */ /* 0x000fca00078e0011 */
[----:B------:R-:W2:Y:S08]  /*0f30*/  LDC R22, c[0x0][0x630] ;  /* 0x00018c00ff167b82 */ /* 0x000eb00000000800 */
[----:B------:R-:W3:Y:S01]  /*0f40*/  LDC.64 R26, c[0x0][0x620] ;  /* 0x00018800ff1a7b82 */ /* 0x000ee20000000a00 */
[----:B-1----:R-:W-:-:S04]  /*0f50*/  ISETP.NE.U32.AND P0, PT, R18, RZ, PT ;  /* 0x000000ff1200720c */ /* 0x002fc80003f05070 */
[----:B------:R-:W-:-:S13]  /*0f60*/  ISETP.NE.AND.EX P0, PT, R19, RZ, PT, P0 ;  /* 0x000000ff1300720c */ /* 0x000fda0003f05300 */
[----:B--23--:R-:W-:Y:S05]  /*0f70*/  @!P0 BRA `(.L_x_13) ;  /* 0x0000000000288947 */ /* 0x00cfea0003800000 */
[----:B0-----:R-:W0:Y:S02]  /*0f80*/  LDC R13, c[0x0][0x634] ;  /* 0x00018d00ff0d7b82 */ /* 0x001e240000000800 */
[----:B0-----:R-:W-:-:S05]  /*0f90*/  IADD3 R13, P0, R16, R13, RZ ;  /* 0x0000000d100d7210 */ /* 0x001fca0007f1e0ff */
[----:B------:R-:W-:-:S04]  /*0fa0*/  IMAD.X R15, RZ, RZ, R17, P0 ;  /* 0x000000ffff0f7224 */ /* 0x000fc800000e0611 */
[----:B------:R-:W-:-:S04]  /*0fb0*/  IMAD.WIDE.U32 R8, R15, R18, RZ ;  /* 0x000000120f087225 */ /* 0x000fc800078e00ff */
[----:B------:R-:W-:-:S04]  /*0fc0*/  IMAD.WIDE.U32 R10, P0, R13, R19, R8 ;  /* 0x000000130d0a7225 */ /* 0x000fc80007800008 */
[----:B------:R-:W-:-:S04]  /*0fd0*/  IMAD.WIDE.U32 R8, R13, R18, RZ ;  /* 0x000000120d087225 */ /* 0x000fc800078e00ff */
[----:B------:R-:W-:Y:S01]  /*0fe0*/  IMAD.X R13, RZ, RZ, RZ, P0 ;  /* 0x000000ffff0d7224 */ /* 0x000fe200000e06ff */
[----:B------:R-:W-:Y:S01]  /*0ff0*/  IADD3 RZ, P0, R9, R10, RZ ;  /* 0x0000000a09ff7210 */ /* 0x000fe20007f1e0ff */
[----:B------:R-:W-:-:S04]  /*1000*/  IMAD.MOV.U32 R12, RZ, RZ, R11 ;  /* 0x000000ffff0c7224 */ /* 0x000fc800078e000b */
[----:B------:R-:W-:-:S08]  /*1010*/  IMAD.WIDE.U32.X R8, R15, R19, R12, P0 ;  /* 0x000000130f087225 */ /* 0x000fd000000e040c */
.L_x_13:
[----:B------:R-:W1:Y:S01]  /*1020*/  LDC.64 R28, c[0x0][0x640] ;  /* 0x00019000ff1c7b82 */ /* 0x000e620000000a00 */
[-CC-:B------:R-:W-:Y:S01]  /*1030*/  SHF.R.U64 R32, R8, R22.reuse, R9.reuse ;  /* 0x0000001608207219 */ /* 0x180fe20000001209 */
[----:B------:R-:W-:Y:S01]  /*1040*/  IMAD.MOV.U32 R31, RZ, RZ, 0x1 ;  /* 0x00000001ff1f7424 */ /* 0x000fe200078e00ff */
[----:B------:R-:W-:Y:S02]  /*1050*/  SHF.R.U32.HI R8, RZ, R22, R9 ;  /* 0x00000016ff087219 */ /* 0x000fe40000011609 */
[----:B------:R-:W-:-:S03]  /*1060*/  IADD3 R11, P0, RZ, -R32, RZ ;  /* 0x80000020ff0b7210 */ /* 0x000fc60007f1e0ff */
[----:B0-----:R-:W0:Y:S02]  /*1070*/  LDC R12, c[0x0][0x618] ;  /* 0x00018600ff0c7b82 */ /* 0x001e240000000800 */
[----:B------:R-:W-:-:S04]  /*1080*/  IMAD.X R9, RZ, RZ, ~R8, P0 ;  /* 0x000000ffff097224 */ /* 0x000fc800000e0e08 */
[-C--:B------:R-:W-:Y:S02]  /*1090*/  IMAD R10, R9, R26.reuse, RZ ;  /* 0x0000001a090a7224 */ /* 0x080fe400078e02ff */
[----:B------:R-:W2:Y:S01]  /*10a0*/  LDC R13, c[0x0][0x608] ;  /* 0x00018200ff0d7b82 */ /* 0x000ea20000000800 */
[----:B------:R-:W-:-:S04]  /*10b0*/  IMAD.WIDE.U32 R8, R11, R26, R16 ;  /* 0x0000001a0b087225 */ /* 0x000fc800078e0010 */
[----:B------:R-:W-:-:S03]  /*10c0*/  IMAD R11, R11, R27, R10 ;  /* 0x0000001b0b0b7224 */ /* 0x000fc600078e020a */
[----:B------:R-:W3:Y:S01]  /*10d0*/  LDC R18, c[0x0][0x658] ;  /* 0x00019600ff127b82 */ /* 0x000ee20000000800 */
[----:B------:R-:W-:Y:S01]  /*10e0*/  IMAD.IADD R9, R9, 0x1, R11 ;  /* 0x0000000109097824 */ /* 0x000fe200078e020b */
[----:B-1----:R-:W-:Y:S01]  /*10f0*/  ISETP.NE.U32.AND P0, PT, R28, RZ, PT ;  /* 0x000000ff1c00720c */ /* 0x002fe20003f05070 */
[----:B------:R-:W-:-:S03]  /*1100*/  IMAD.MOV.U32 R11, RZ, RZ, -0x1 ;  /* 0xffffffffff0b7424 */ /* 0x000fc600078e00ff */
[----:B------:R-:W-:Y:S02]  /*1110*/  ISETP.NE.AND.EX P0, PT, R29, RZ, PT, P0 ;  /* 0x000000ff1d00720c */ /* 0x000fe40003f05300 */
[----:B------:R-:W1:Y:S01]  /*1120*/  LDC R27, c[0x0][0x600] ;  /* 0x00018000ff1b7b82 */ /* 0x000e620000000800 */
[-CC-:B0-----:R-:W-:Y:S02]  /*1130*/  SHF.R.U64 R25, R8, R12.reuse, R9.reuse ;  /* 0x0000000c08197219 */ /* 0x181fe40000001209 */
[----:B------:R-:W-:-:S05]  /*1140*/  SHF.R.U32.HI R8, RZ, R12, R9 ;  /* 0x0000000cff087219 */ /* 0x000fca0000011609 */
[----:B------:R-:W0:Y:S01]  /*1150*/  LDC R22, c[0x0][0x648] ;  /* 0x00019200ff167b82 */ /* 0x000e220000000800 */
[-CC-:B--2---:R-:W-:Y:S02]  /*1160*/  SHF.R.U64 R34, R25, R13.reuse, R8.reuse ;  /* 0x0000000d19227219 */ /* 0x184fe40000001208 */
[----:B------:R-:W-:-:S05]  /*1170*/  SHF.R.U32.HI R9, RZ, R13, R8 ;  /* 0x0000000dff097219 */ /* 0x000fca0000011608 */
[----:B------:R-:W2:Y:S01]  /*1180*/  LDC R26, c[0x0][0x638] ;  /* 0x00018e00ff1a7b82 */ /* 0x000ea20000000800 */
[-C--:B---3--:R-:W-:Y:S02]  /*1190*/  SHF.L.U32 R8, R11, R18.reuse, RZ ;  /* 0x000000120b087219 */ /* 0x088fe400000006ff */
[--C-:B------:R-:W-:Y:S02]  /*11a0*/  SHF.R.U64 R36, R34, R18, R9.reuse ;  /* 0x0000001222247219 */ /* 0x100fe40000001209 */
[----:B------:R-:W-:Y:S02]  /*11b0*/  LOP3.LUT R15, RZ, R8, RZ, 0x33, !PT ;  /* 0x00000008ff0f7212 */ /* 0x000fe400078e33ff */
[----:B------:R-:W-:Y:S01]  /*11c0*/  SHF.R.U32.HI R9, RZ, R18, R9 ;  /* 0x00000012ff097219 */ /* 0x000fe20000011609 */
[----:B------:R-:W3:Y:S01]  /*11d0*/  LDC R30, c[0x0][0x610] ;  /* 0x00018400ff1e7b82 */ /* 0x000ee20000000800 */
[----:B------:R-:W-:Y:S01]  /*11e0*/  IMAD.MOV.U32 R8, RZ, RZ, R36 ;  /* 0x000000ffff087224 */ /* 0x000fe200078e0024 */
[----:B------:R-:W-:Y:S06]  /*11f0*/  @!P0 BRA `(.L_x_14) ;  /* 0x0000000000288947 */ /* 0x000fec0003800000 */
[----:B------:R-:W4:Y:S02]  /*1200*/  LDC R13, c[0x0][0x64c] ;  /* 0x00019300ff0d7b82 */ /* 0x000f240000000800 */
[----:B----4-:R-:W-:-:S05]  /*1210*/  IADD3 R13, P0, R36, R13, RZ ;  /* 0x0000000d240d7210 */ /* 0x010fca0007f1e0ff */
        /* <DEDUP_REMOVED lines=8> */
.L_x_14:
[----:B0-----:R-:W-:Y:S01]  /*12a0*/  SHF.R.U64 R9, R8, R22, R9 ;  /* 0x0000001608097219 */ /* 0x001fe20000001209 */
[----:B-1----:R-:W-:Y:S01]  /*12b0*/  VIADD R10, R27, 0xffffffff ;  /* 0xffffffff1b0a7836 */ /* 0x002fe20000000000 */
[----:B------:R-:W-:Y:S01]  /*12c0*/  SHF.L.U32 R7, R31, R18, RZ ;  /* 0x000000121f077219 */ /* 0x000fe200000006ff */
[----:B------:R-:W-:Y:S01]  /*12d0*/  @P1 IMAD R20, R21, R24, R6 ;  /* 0x0000001815141224 */ /* 0x000fe200078e0206 */
[----:B------:R-:W-:Y:S01]  /*12e0*/  LOP3.LUT R8, R34, R15, RZ, 0xc0, !PT ;  /* 0x0000000f22087212 */ /* 0x000fe200078ec0ff */
[----:B------:R-:W-:Y:S01]  /*12f0*/  IMAD.MOV R11, RZ, RZ, -R9 ;  /* 0x000000ffff0b7224 */ /* 0x000fe200078e0a09 */
[----:B------:R-:W-:Y:S01]  /*1300*/  LOP3.LUT R10, R25, R10, RZ, 0xc0, !PT ;  /* 0x0000000a190a7212 */ /* 0x000fe200078ec0ff */
[----:B------:R-:W-:Y:S02]  /*1310*/  IMAD.MOV.U32 R18, RZ, RZ, R32 ;  /* 0x000000ffff127224 */ /* 0x000fe400078e0020 */
[----:B------:R-:W-:Y:S02]  /*1320*/  IMAD R7, R7, R9, R8 ;  /* 0x0000000907077224 */ /* 0x000fe400078e0208 */
[----:B--2---:R-:W-:-:S02]  /*1330*/  IMAD R6, R11, R26, R36 ;  /* 0x0000001a0b067224 */ /* 0x004fc400078e0224 */
[----:B---3--:R-:W-:Y:S02]  /*1340*/  IMAD R22, R7, R30, R20 ;  /* 0x0000001e07167224 */ /* 0x008fe400078e0214 */
[----:B------:R-:W-:Y:S02]  /*1350*/  IMAD R7, R6, R27, R10 ;  /* 0x0000001b06077224 */ /* 0x000fe400078e020a */
[----:B------:R-:W-:-:S03]  /*1360*/  IMAD.MOV.U32 R8, RZ, RZ, 0x1 ;  /* 0x00000001ff087424 */ /* 0x000fc600078e00ff */
[----:B------:R-:W-:Y:S02]  /*1370*/  SEL R19, R7, R22, !P1 ;  /* 0x0000001607137207 */ /* 0x000fe40004800000 */
[----:B------:R-:W-:-:S07]  /*1380*/  SEL R22, R22, R7, !P1 ;  /* 0x0000000716167207 */ /* 0x000fce0004800000 */
.L_x_12:
[----:B------:R-:W-:Y:S05]  /*1390*/  @!P2 BRA `(.L_x_15) ;  /* 0x00000000000ca947 */ /* 0x000fea0003800000 */
[----:B------:R-:W-:Y:S01]  /*13a0*/  UCGABAR_WAIT ;  /* 0x0000000000007dc7 */ /* 0x000fe20008000000 */
[----:B------:R-:W-:Y:S01]  /*13b0*/  CCTL.IVALL ;  /* 0x00000000ff00798f */ /* 0x000fe20002000000 */
[----:B------:R-:W-:Y:S05]  /*13c0*/  BRA `(.L_x_16) ;  /* 0x0000000000047947 */ /* 0x000fea0003800000 */
.L_x_15:
[----:B------:R-:W-:Y:S06]  /*13d0*/  BAR.SYNC.DEFER_BLOCKING 0x0 ;  /* 0x0000000000007b1d */ /* 0x000fec0000010000 */
.L_x_16:
[----:B------:R-:W-:Y:S05]  /*13e0*/  @!P4 BRA `(.L_x_17) ;  /* 0x0000006c0054c947 */ /* 0x000fea0003800000 */
[----:B------:R-:W-:-:S13]  /*13f0*/  ISETP.GT.U32.AND P0, PT, R33, 0x1, PT ;  /* 0x000000012100780c */ /* 0x000fda0003f04070 */
[----:B------:R-:W-:Y:S05]  /*1400*/  @P0 EXIT ;  /* 0x000000000000094d */ /* 0x000fea0003800000 */
.L_x_18:
[----:B------:R-:W-:-:S08]  /*1410*/  NOP ;  /* 0x0000000000007918 */ /* 0x000fd00000000000 */
[----:B------:R-:W1:Y:S02]  /*1420*/  USETMAXREG.TRY_ALLOC.CTAPOOL UP0, 0xe8 ;  /* 0x000000e8000079c8 */ /* 0x000e640008000600 */
[----:B-1----:R-:W-:-:S13]  /*1430*/  PLOP3.LUT P0, PT, PT, PT, UP0, 0x80, 0x0 ;  /* 0x000000000000781c */ /* 0x002fda0003f0f008 */
[----:B------:R-:W-:Y:S05]  /*1440*/  @!P0 BRA `(.L_x_18) ;  /* 0xfffffffc00f08947 */ /* 0x000fea000383ffff */
[----:B------:R-:W-:-:S13]  /*1450*/  LOP3.LUT P0, RZ, R8, 0xff, RZ, 0xc0, !PT ;  /* 0x000000ff08ff7812 */ /* 0x000fda000780c0ff */
[----:B------:R-:W-:Y:S05]  /*1460*/  @!P0 EXIT ;  /* 0x000000000000894d */ /* 0x000fea0003800000 */
[----:B------:R-:W2:Y:S01]  /*1470*/  LDL.64 R10, [R1] ;  /* 0x00000000010a7983 */ /* 0x000ea20000100a00 */
[----:B------:R-:W1:Y:S01]  /*1480*/  S2UR UR4, SR_CgaCtaId ;  /* 0x00000000000479c3 */ /* 0x000e620000008800 */
[CC--:B------:R-:W-:Y:S01]  /*1490*/  LEA.HI R5, R3.reuse, R4.reuse, RZ, 0x2 ;  /* 0x0000000403057211 */ /* 0x0c0fe200078f10ff */
[----:B------:R-:W-:Y:S01]  /*14a0*/  UMOV UR40, 0x400 ;  /* 0x0000040000287882 */ /* 0x000fe20000000000 */
[----:B------:R-:W-:Y:S01]  /*14b0*/  LEA.HI R3, R3, R4, RZ, 0x5 ;  /* 0x0000000403037211 */ /* 0x000fe200078f28ff */
[----:B------:R-:W-:Y:S01]  /*14c0*/  UISETP.LT.AND UP0, UPT, UR38, 0x1, UPT ;  /* 0x000000012600788c */ /* 0x000fe2000bf01270 */
[--C-:B------:R-:W-:Y:S01]  /*14d0*/  SHF.R.S32.HI R84, RZ, 0x2, R5.reuse ;  /* 0x00000002ff547819 */ /* 0x100fe20000011405 */
[----:B------:R-:W-:Y:S01]  /*14e0*/  UIADD3 UR5, UR43, -0x1, URZ ;  /* 0xffffffff2b057890 */ /* 0x000fe2000fffe03f */
[----:B------:R-:W-:Y:S01]  /*14f0*/  SHF.R.S32.HI R7, RZ, 0x1f, R5 ;  /* 0x0000001fff077819 */ /* 0x000fe20000011405 */
[----:B------:R-:W3:Y:S01]  /*1500*/  LDC R88, c[0x0][0x658] ;  /* 0x00019600ff587b82 */ /* 0x000ee20000000800 */
[----:B------:R-:W-:Y:S01]  /*1510*/  SHF.R.S32.HI R3, RZ, 0x5, R3 ;  /* 0x00000005ff037819 */ /* 0x000fe20000011403 */
[----:B------:R-:W-:Y:S01]  /*1520*/  USEL UR42, UR38, 0x1, UP0 ;  /* 0x00000001262a7887 */ /* 0x000fe20008000000 */
[----:B------:R-:W-:Y:S01]  /*1530*/  LEA.HI R7, R7, R84, RZ, 0x3 ;  /* 0x0000005407077211 */ /* 0x000fe200078f18ff */
[----:B------:R-:W-:Y:S01]  /*1540*/  UISETP.NE.AND UP0, UPT, UR5, URZ, UPT ;  /* 0x0000003f0500728c */ /* 0x000fe2000bf05270 */
[----:B------:R-:W-:Y:S01]  /*1550*/  LOP3.LUT R5, R5, 0xfffffffc, RZ, 0xc0, !PT ;  /* 0xfffffffc05057812 */ /* 0x000fe200078ec0ff */
[----:B------:R-:W-:Y:S01]  /*1560*/  ULDC UR8, c[0x0][0x284] ;  /* 0x0000a10000087ab9 */ /* 0x000fe20000000800 */
[----:B------:R-:W-:Y:S01]  /*1570*/  LOP3.LUT R7, R7, 0xfffffff8, RZ, 0xc0, !PT ;  /* 0xfffffff807077812 */ /* 0x000fe200078ec0ff */
[----:B------:R-:W4:Y:S01]  /*1580*/  LDC R6, c[0x0][0x288] ;  /* 0x0000a200ff067b82 */ /* 0x000f220000000800 */
[----:B------:R-:W-:Y:S01]  /*1590*/  USEL UR7, URZ, 0x1, UP0 ;  /* 0x000000013f077887 */ /* 0x000fe20008000000 */
[----:B------:R-:W-:Y:S01]  /*15a0*/  IMAD.IADD R5, R4, 0x1, -R5 ;  /* 0x0000000104057824 */ /* 0x000fe200078e0a05 */
[----:B------:R-:W-:Y:S01]  /*15b0*/  USHF.L.U32 UR39, UR38, 0x1, URZ ;  /* 0x0000000126277899 */ /* 0x000fe2000800063f */
[----:B------:R-:W-:Y:S01]  /*15c0*/  IMAD.IADD R84, R84, 0x1, -R7 ;  /* 0x0000000154547824 */ /* 0x000fe200078e0a07 */
[----:B------:R-:W-:Y:S01]  /*15d0*/  UIADD3 UR42, -UR42, UR38, URZ ;  /* 0x000000262a2a7290 */ /* 0x000fe2000fffe13f */
[----:B------:R-:W-:Y:S01]  /*15e0*/  IMAD.MOV.U32 R7, RZ, RZ, 0x1 ;  /* 0x00000001ff077424 */ /* 0x000fe200078e00ff */
[----:B-1----:R-:W-:-:S02]  /*15f0*/  ULEA UR40, UR4, UR40, 0x18 ;  /* 0x0000002804287291 */ /* 0x002fc4000f8ec03f */
[--C-:B------:R-:W-:Y:S01]  /*1600*/  SHF.R.S32.HI R85, RZ, 0x1f, R84.reuse ;  /* 0x0000001fff557819 */ /* 0x100fe20000011454 */
[--C-:B------:R-:W-:Y:S01]  /*1610*/  IMAD R92, R3, -0x10, -R84.reuse ;  /* 0xfffffff0035c7824 */ /* 0x100fe200078e0a54 */
[----:B------:R-:W-:Y:S01]  /*1620*/  USHF.L.U32 UR4, UR5, 0x3, URZ ;  /* 0x0000000305047899 */ /* 0x000fe2000800063f */
[----:B------:R-:W-:Y:S01]  /*1630*/  IMAD.SHL.U32 R86, R5, 0x2, RZ ;  /* 0x0000000205567824 */ /* 0x000fe200078e00ff */
[----:B------:R-:W-:Y:S01]  /*1640*/  UIADD3 UR5, UR40, 0x14180, URZ ;  /* 0x0001418028057890 */ /* 0x000fe2000fffe03f */
[----:B------:R-:W-:Y:S01]  /*1650*/  IMAD.WIDE R84, R3, 0x10, R84 ;  /* 0x0000001003547825 */ /* 0x000fe200078e0254 */
[----:B------:R-:W-:Y:S02]  /*1660*/  UIADD3 UR6, UR40, 0x180, URZ ;  /* 0x0000018028067890 */ /* 0x000fe4000fffe03f */
[----:B------:R-:W-:Y:S01]  /*1670*/  USHF.R.U32.HI UR5, URZ, 0x4, UR5 ;  /* 0x000000043f057899 */ /* 0x000fe20008011605 */
[----:B------:R-:W-:Y:S01]  /*1680*/  IMAD.MOV.U32 R3, RZ, RZ, -0x1 ;  /* 0xffffffffff037424 */ /* 0x000fe200078e00ff */
[----:B------:R-:W-:Y:S01]  /*1690*/  USHF.R.U32.HI UR6, URZ, 0x4, UR6 ;  /* 0x000000043f067899 */ /* 0x000fe20008011606 */
[----:B------:R-:W-:Y:S01]  /*16a0*/  IMAD.U32 R94, RZ, RZ, UR7 ;  /* 0x00000007ff5e7e24 */ /* 0x000fe2000f8e00ff */
[----:B------:R-:W-:Y:S01]  /*16b0*/  UIADD3 UR41, UR40, 0x60, URZ ;  /* 0x0000006028297890 */ /* 0x000fe2000fffe03f */
[----:B------:R-:W-:Y:S01]  /*16c0*/  SHF.R.S32.HI R87, RZ, 0x1f, R86 ;  /* 0x0000001fff577819 */ /* 0x000fe20000011456 */
[----:B------:R-:W-:Y:S01]  /*16d0*/  ULOP3.LUT UR4, UR4, 0x8, URZ, 0xc0, !UPT ;  /* 0x0000000804047892 */ /* 0x000fe2000f8ec03f */
[-C--:B---3--:R-:W-:Y:S01]  /*16e0*/  SHF.L.U32 R3, R3, R88.reuse, RZ ;  /* 0x0000005803037219 */ /* 0x088fe200000006ff */
[----:B------:R-:W-:Y:S01]  /*16f0*/  ULOP3.LUT UR5, UR5, 0x3fff, URZ, 0xc0, !UPT ;  /* 0x00003fff05057892 */ /* 0x000fe2000f8ec03f */
[----:B------:R-:W-:Y:S01]  /*1700*/  SHF.L.U32 R88, R7, R88, RZ ;  /* 0x0000005807587219 */ /* 0x000fe200000006ff */
[----:B------:R-:W-:Y:S01]  /*1710*/  ULOP3.LUT UR6, UR6, 0x3fff, URZ, 0xc0, !UPT ;  /* 0x00003fff06067892 */ /* 0x000fe2000f8ec03f */
[----:B----4-:R-:W-:Y:S01]  /*1720*/  IMAD R89, R5, -0x2, R6 ;  /* 0xfffffffe05597824 */ /* 0x010fe200078e0206 */
[----:B------:R-:W-:Y:S01]  /*1730*/  LOP3.LUT R91, RZ, R3, RZ, 0x33, !PT ;  /* 0x00000003ff5b7212 */ /* 0x000fe200078e33ff */
[----:B------:R-:W-:Y:S01]  /*1740*/  VIADD R92, R92, UR8 ;  /* 0x000000085c5c7c36 */ /* 0x000fe20008000000 */
[----:B------:R-:W-:-:S02]  /*1750*/  ULEA UR43, UR43, UR41, 0x3 ;  /* 0x000000292b2b7291 */ /* 0x000fc4000f8e183f */
[----:B------:R-:W-:Y:S02]  /*1760*/  ULOP3.LUT UR44, UR4, 0x8, URZ, 0x3c, !UPT ;  /* 0x00000008042c7892 */ /* 0x000fe4000f8e3c3f */
[----:B------:R-:W-:Y:S02]  /*1770*/  ULOP3.LUT UR45, UR4, 0x18, URZ, 0x3c, !UPT ;  /* 0x00000018042d7892 */ /* 0x000fe4000f8e3c3f */
[----:B------:R-:W-:Y:S02]  /*1780*/  ULOP3.LUT UR46, UR5, 0x10000, URZ, 0xfc, !UPT ;  /* 0x00010000052e7892 */ /* 0x000fe4000f8efc3f */
[----:B------:R-:W-:Y:S01]  /*1790*/  ULOP3.LUT UR47, UR6, 0x10000, URZ, 0xfc, !UPT ;  /* 0x00010000062f7892 */ /* 0x000fe2000f8efc3f */
[----:B--2---:R-:W-:-:S11]  /*17a0*/  SHF.L.U64.HI R90, R10, 0x1, R0 ;  /* 0x000000010a5a7819 */ /* 0x004fd60000010200 */
.L_x_154:
[----:B------:R-:W-:-:S04]  /*17b0*/  SHF.L.U32 R0, R94, 0x1f, RZ ;  /* 0x0000001f5e007819 */ /* 0x000fc800000006ff */
[----:B-1----:R-:W1:Y:S02]  /*17c0*/  SYNCS.PHASECHK.TRANS64.TRYWAIT P0, [UR43+-0x8], R0 ;  /* 0xfffff800ff0075a7 */ /* 0x002e64000800016b */
[----:B-1--4-:R-:W-:Y:S05]  /*17d0*/  @!P0 BRA `(.L_x_19) ;  /* 0x0000007800b48947 */ /* 0x012fea0003800000 */
.L_x_177:
[----:B------:R-:W-:Y:S02]  /*17e0*/  ULDC UR4, c[0x0][0x28c] ;  /* 0x0000a30000047ab9 */ /* 0x000fe40000000800 */
[----:B------:R-:W-:-:S13]  /*17f0*/  ISETP.LT.AND P0, PT, RZ, UR4, PT ;  /* 0x00000004ff007c0c */ /* 0x000fda000bf01270 */
[----:B------:R-:W-:Y:S05]  /*1800*/  @P0 BRA `(.L_x_20) ;  /* 0x0000000000400947 */ /* 0x000fea0003800000 */
[----:B-1----:R-:W-:Y:S01]  /*1810*/  MOV R0, 0x0 ;  /* 0x0000000000007802 */ /* 0x002fe20000000f00 */
[----:B------:R-:W-:Y:S01]  /*1820*/  ULDC.64 UR4, c[0x4][0x68] ;  /* 0x01001a0000047ab9 */ /* 0x000fe20000000a00 */
[----:B------:R-:W-:Y:S01]  /*1830*/  ULDC.64 UR6, c[0x4][0x8] ;  /* 0x0100020000067ab9 */ /* 0x000fe20000000a00 */
[----:B------:R-:W-:Y:S01]  /*1840*/  IMAD.U32 R4, RZ, RZ, UR4 ;  /* 0x00000004ff047e24 */ /* 0x000fe2000f8e00ff */
[----:B------:R1:W2:Y:S01]  /*1850*/  LDC.64 R14, c[0x4][R0] ;  /* 0x01000000000e7b82 */ /* 0x0002a20000000a00 */
[----:B------:R-:W-:Y:S01]  /*1860*/  IMAD.U32 R5, RZ, RZ, UR5 ;  /* 0x00000005ff057e24 */ /* 0x000fe2000f8e00ff */
[----:B------:R-:W-:Y:S01]  /*1870*/  ULDC.64 UR4, c[0x4][0x70] ;  /* 0x01001c0000047ab9 */ /* 0x000fe20000000a00 */
[----:B------:R-:W-:Y:S02]  /*1880*/  IMAD.U32 R10, RZ, RZ, UR6 ;  /* 0x00000006ff0a7e24 */ /* 0x000fe4000f8e00ff */
[----:B------:R-:W-:Y:S02]  /*1890*/  IMAD.U32 R6, RZ, RZ, UR4 ;  /* 0x00000004ff067e24 */ /* 0x000fe4000f8e00ff */
[----:B------:R-:W-:-:S02]  /*18a0*/  IMAD.U32 R7, RZ, RZ, UR5 ;  /* 0x00000005ff077e24 */ /* 0x000fc4000f8e00ff */
[----:B------:R-:W-:Y:S02]  /*18b0*/  IMAD.U32 R11, RZ, RZ, UR7 ;  /* 0x00000007ff0b7e24 */ /* 0x000fe4000f8e00ff */
[----:B------:R-:W-:Y:S02]  /*18c0*/  IMAD.MOV.U32 R8, RZ, RZ, 0x1e1 ;  /* 0x000001e1ff087424 */ /* 0x000fe400078e00ff */
[----:B0-----:R-:W-:Y:S02]  /*18d0*/  IMAD.MOV.U32 R12, RZ, RZ, 0x1 ;  /* 0x00000001ff0c7424 */ /* 0x001fe400078e00ff */
[----:B-1----:R-:W-:-:S07]  /*18e0*/  IMAD.MOV.U32 R13, RZ, RZ, RZ ;  /* 0x000000ffff0d7224 */ /* 0x002fce00078e00ff */
[----:B------:R-:W-:-:S07]  /*18f0*/  LEPC R20, `(.L_x_20) ;  /* 0x000000001014794e */ /* 0x000fce0000000000 */
[----:B--2--5:R-:W-:Y:S05]  /*1900*/  CALL.ABS.NOINC R14 ;  /* 0x000000000e007343 */ /* 0x024fea0003c00000 */
.L_x_20:
[----:B-1----:R-:W-:-:S04]  /*1910*/  LOP3.LUT R0, R23, 0x1, RZ, 0xfc, !PT ;  /* 0x0000000117007812 */ /* 0x002fc800078efcff */
[----:B------:R-:W-:-:S13]  /*1920*/  ISETP.NE.AND P0, PT, R0, 0x3, PT ;  /* 0x000000030000780c */ /* 0x000fda0003f05270 */
[----:B------:R-:W-:Y:S05]  /*1930*/  @!P0 BRA `(.L_x_21) ;  /* 0x0000000000048947 */ /* 0x000fea0003800000 */
[----:B------:R-:W-:Y:S01]  /*1940*/  BPT.TRAP 0x1 ;  /* 0x000000040000795c */ /* 0x000fe20000300000 */
.L_x_21:
[----:B------:R-:W-:Y:S02]  /*1950*/  IMAD.U32 R3, RZ, RZ, UR36 ;  /* 0x00000024ff037e24 */ /* 0x000fe4000f8e00ff */
[----:B------:R-:W-:-:S03]  /*1960*/  IMAD.U32 R0, RZ, RZ, UR37 ;  /* 0x00000025ff007e24 */ /* 0x000fc6000f8e00ff */
[----:B------:R-:W-:Y:S02]  /*1970*/  LEA R3, R3, UR40, 0x3 ;  /* 0x0000002803037c11 */ /* 0x000fe4000f8e18ff */
[----:B------:R-:W-:-:S04]  /*1980*/  SHF.L.U32 R0, R0, 0x1f, RZ ;  /* 0x0000001f00007819 */ /* 0x000fc800000006ff */
[----:B------:R1:W2:Y:S01]  /*1990*/  SYNCS.PHASECHK.TRANS64.TRYWAIT P1, [R3+URZ], R0 ;  /* 0x00000000030075a7 */ /* 0x0002a2000802017f */
[----:B------:R-:W-:Y:S05]  /*19a0*/  @!P0 BRA `(.L_x_22) ;  /* 0x0000000000048947 */ /* 0x000fea0003800000 */
[----:B------:R-:W-:Y:S01]  /*19b0*/  BPT.TRAP 0x1 ;  /* 0x000000040000795c */ /* 0x000fe20000300000 */
.L_x_22:
[----:B--2---:R-:W-:Y:S05]  /*19c0*/  @P1 BRA `(.L_x_23) ;  /* 0x0000000000081947 */ /* 0x004fea0003800000 */
[----:B------:R-:W2:Y:S02]  /*19d0*/  SYNCS.PHASECHK.TRANS64.TRYWAIT P1, [R3+URZ], R0 ;  /* 0x00000000030075a7 */ /* 0x000ea4000802017f */
[----:B--2---:R-:W-:Y:S05]  /*19e0*/  @!P1 BRA `(.L_x_24) ;  /* 0x0000007800489947 */ /* 0x004fea0003800000 */
.L_x_23:
[----:B------:R-:W-:Y:S05]  /*19f0*/  WARPSYNC.ALL ;  /* 0x0000000000007948 */ /* 0x000fea0003800000 */
[----:B------:R-:W-:Y:S01]  /*1a00*/  ULEA UR9, UR36, UR47, 0xa ;  /* 0x0000002f24097291 */ /* 0x000fe2000f8e503f */
[----:B------:R-:W-:Y:S01]  /*1a10*/  WARPGROUP.ARRIVE ;  /* 0x00000000000079c5 */ /* 0x000fe20000000000 */
[----:B------:R-:W-:Y:S01]  /*1a20*/  UIMAD UR8, UR36, 0x700, UR46 ;  /* 0x00000700240878a4 */ /* 0x000fe2000f8e022e */
[----:B-12---:R-:W-:Y:S01]  /*1a30*/  IMAD.U32 R0, RZ, RZ, UR42 ;  /* 0x0000002aff007e24 */ /* 0x006fe2000f8e00ff */
[----:B------:R-:W-:Y:S01]  /*1a40*/  UMOV UR5, 0x40000040 ;  /* 0x4000004000057882 */ /* 0x000fe20000000000 */
[----:B------:R-:W-:Y:S01]  /*1a50*/  UMOV UR7, 0x40000040 ;  /* 0x4000004000077882 */ /* 0x000fe20000000000 */
[----:B------:R-:W-:Y:S01]  /*1a60*/  UIADD3 UR10, UR8, 0x80, URZ ;  /* 0x00000080080a7890 */ /* 0x000fe2000fffe03f */
[----:B------:R-:W-:-:S02]  /*1a70*/  UMOV UR4, UR9 ;  /* 0x0000000900047c82 */ /* 0x000fc40008000000 */
[----:B------:R-:W-:Y:S01]  /*1a80*/  UMOV UR6, UR8 ;  /* 0x0000000800067c82 */ /* 0x000fe20008000000 */
[----:B------:R-:W-:Y:S01]  /*1a90*/  UIADD3 UR11, UR8, 0x100, URZ ;  /* 0x00000100080b7890 */ /* 0x000fe2000fffe03f */
[----:B------:R-:W-:Y:S01]  /*1aa0*/  IGMMA.64x16x32.S8.S8 R72, gdesc[UR4], RZ, !UPT, gsb0 ;  /* 0x00600000044879f1 */ /* 0x000fe2000c0410ff */
[----:B------:R-:W-:Y:S01]  /*1ab0*/  UMOV UR7, 0x40000040 ;  /* 0x4000004000077882 */ /* 0x000fe20000000000 */
[----:B------:R-:W-:Y:S01]  /*1ac0*/  UMOV UR6, UR10 ;  /* 0x0000000a00067c82 */ /* 0x000fe20008000000 */
[----:B------:R-:W-:Y:S01]  /*1ad0*/  UIADD3 UR12, UR8, 0x180, URZ ;  /* 0x00000180080c7890 */ /* 0x000fe2000fffe03f */
[----:B------:R-:W-:Y:S01]  /*1ae0*/  ISETP.GE.AND P1, PT, R0, 0x1, PT ;  /* 0x000000010000780c */ /* 0x000fe20003f26270 */
[----:B------:R-:W-:Y:S01]  /*1af0*/  UIADD3 UR10, UR8, 0x200, URZ ;  /* 0x00000200080a7890 */ /* 0x000fe2000fffe03f */
[----:B------:R-:W-:Y:S02]  /*1b00*/  WARPGROUP.DEPBAR.LE gsb0, 0x0 ;  /* 0x00008000000079c5 */ /* 0x000fe40000010000 */
[----:B------:R-:W-:-:S06]  /*1b10*/  WARPGROUP.ARRIVE ;  /* 0x00000000000079c5 */ /* 0x000fcc0000000000 */
[----:B------:R-:W-:Y:S01]  /*1b20*/  IGMMA.64x16x32.S8.S8 R64, gdesc[UR4], RZ, !UPT, gsb0 ;  /* 0x00600000044079f1 */ /* 0x000fe2000c0410ff */
[----:B------:R-:W-:Y:S01]  /*1b30*/  UMOV UR6, UR11 ;  /* 0x0000000b00067c82 */ /* 0x000fe20008000000 */
[----:B------:R-:W-:Y:S01]  /*1b40*/  UMOV UR7, 0x40000040 ;  /* 0x4000004000077882 */ /* 0x000fe20000000000 */
        /* <DEDUP_REMOVED lines=28> */
[----:B------:R-:W-:Y:S02]  /*1d10*/  UIADD3 UR4, UR9, 0x2, URZ ;  /* 0x0000000209047890 */ /* 0x000fe4000fffe03f */
[----:B------:R-:W-:Y:S01]  /*1d20*/  UIADD3 UR6, UR8, 0x2, URZ ;  /* 0x0000000208067890 */ /* 0x000fe2000fffe03f */
[----:B------:R-:W-:Y:S01]  /*1d30*/  UMOV UR5, 0x40000040 ;  /* 0x4000004000057882 */ /* 0x000fe20000000000 */
[----:B------:R-:W-:Y:S01]  /*1d40*/  UMOV UR7, 0x40000040 ;  /* 0x4000004000077882 */ /* 0x000fe20000000000 */
[----:B------:R-:W-:Y:S02]  /*1d50*/  WARPGROUP.DEPBAR.LE gsb0, 0x0 ;  /* 0x00008000000079c5 */ /* 0x000fe40000010000 */
[----:B------:R-:W-:-:S06]  /*1d60*/  WARPGROUP.ARRIVE ;  /* 0x00000000000079c5 */ /* 0x000fcc0000000000 */
[----:B------:R-:W-:Y:S01]  /*1d70*/  IGMMA.64x16x32.S8.S8 R72, gdesc[UR4], R72, gsb0 ;  /* 0x00600000044879f1 */ /* 0x000fe20008041048 */
[----:B------:R-:W-:Y:S01]  /*1d80*/  UMOV UR6, UR10 ;  /* 0x0000000a00067c82 */ /* 0x000fe20008000000 */
[----:B------:R-:W-:Y:S01]  /*1d90*/  UMOV UR7, 0x40000040 ;  /* 0x4000004000077882 */ /* 0x000fe20000000000 */
[----:B------:R-:W-:Y:S01]  /*1da0*/  UIADD3 UR10, UR8, 0x202, URZ ;  /* 0x00000202080a7890 */ /* 0x000fe2000fffe03f */
        /* <DEDUP_REMOVED lines=244> */
[----:B------:R-:W-:Y:S02]  /*2cf0*/  WARPGROUP.DEPBAR.LE gsb0, 0x0 ;  /* 0x00008000000079c5 */ /* 0x000fe40000010000 */
[----:B------:R-:W-:-:S06]  /*2d00*/  WARPGROUP.ARRIVE ;  /* 0x00000000000079c5 */ /* 0x000fcc0000000000 */
[----:B------:R-:W-:Y:S01]  /*2d10*/  IGMMA.64x16x32.S8.S8 R24, gdesc[UR4], R24, gsb0 ;  /* 0x00600000041879f1 */ /* 0x000fe20008041018 */
[----:B------:R-:W-:Y:S02]  /*2d20*/  UIADD3 UR4, UR9, 0x206, URZ ;  /* 0x0000020609047890 */ /* 0x000fe4000fffe03f */
[----:B------:R-:W-:Y:S01]  /*2d30*/  UIADD3 UR6, UR8, 0x386, URZ ;  /* 0x0000038608067890 */ /* 0x000fe2000fffe03f */
[----:B------:R-:W-:Y:S01]  /*2d40*/  UMOV UR5, 0x40000040 ;  /* 0x4000004000057882 */ /* 0x000fe20000000000 */
        /* <DEDUP_REMOVED lines=13> */
[----:B------:R-:W-:Y:S02]  /*2e20*/  UIADD3 UR10, UR8, 0x606, URZ ;  /* 0x00000606080a7890 */ /* 0x000fe4000fffe03f */
        /* <DEDUP_REMOVED lines=23> */
[----:B------:R-:W-:Y:S03]  /*2fa0*/  IGMMA.64x16x32.S8.S8 R24, gdesc[UR4], R24, gsb0 ;  /* 0x00600000041879f1 */ /* 0x000fe60008041018 */
[----:B------:R-:W-:Y:S02]  /*2fb0*/  WARPGROUP.DEPBAR.LE gsb0, 0x0 ;  /* 0x00008000000079c5 */ /* 0x000fe40000010000 */
[----:B------:R-:W-:Y:S05]  /*2fc0*/  @!P1 BRA `(.L_x_25) ;  /* 0x0000001800049947 */ /* 0x000fea0003800000 */
[----:B------:R-:W-:Y:S01]  /*2fd0*/  UIADD3 UR5, UR36, 0x1, URZ ;  /* 0x0000000124057890 */ /* 0x000fe2000fffe03f */
[----:B------:R-:W-:Y:S02]  /*2fe0*/  IMAD.U32 R0, RZ, RZ, UR42 ;  /* 0x0000002aff007e24 */ /* 0x000fe4000f8e00ff */
[----:B------:R-:W-:Y:S01]  /*2ff0*/  IMAD.U32 R3, RZ, RZ, UR36 ;  /* 0x00000024ff037e24 */ /* 0x000fe2000f8e00ff */
[----:B------:R-:W-:-:S04]  /*3000*/  UISETP.NE.AND UP0, UPT, UR5, 0x5, UPT ;  /* 0x000000050500788c */ /* 0x000fc8000bf05270 */
[----:B------:R-:W-:Y:S02]  /*3010*/  USEL UR4, URZ, 0x1, UP0 ;  /* 0x000000013f047887 */ /* 0x000fe40008000000 */
[----:B------:R-:W-:Y:S02]  /*3020*/  USEL UR5, UR5, URZ, UP0 ;  /* 0x0000003f05057287 */ /* 0x000fe40008000000 */
[----:B------:R-:W-:-:S06]  /*3030*/  ULOP3.LUT UR4, UR37, UR4, URZ, 0x3c, !UPT ;  /* 0x0000000425047292 */ /* 0x000fcc000f8e3c3f */
[----:B------:R-:W-:-:S07]  /*3040*/  IMAD.U32 R6, RZ, RZ, UR4 ;  /* 0x00000004ff067e24 */ /* 0x000fce000f8e00ff */
.L_x_32:
[----:B------:R-:W-:Y:S05]  /*3050*/  @!P0 BRA `(.L_x_26) ;  /* 0x0000000000048947 */ /* 0x000fea0003800000 */
[----:B------:R-:W-:Y:S01]  /*3060*/  BPT.TRAP 0x1 ;  /* 0x000000040000795c */ /* 0x000fe20000300000 */
.L_x_26:
[----:B------:R-:W-:Y:S01]  /*3070*/  ULEA UR4, UR5, UR40, 0x3 ;  /* 0x0000002805047291 */ /* 0x000fe2000f8e183f */
[----:B------:R-:W-:-:S08]  /*3080*/  SHF.L.U32 R4, R6, 0x1f, RZ ;  /* 0x0000001f06047819 */ /* 0x000fd000000006ff */
[----:B------:R1:W2:Y:S01]  /*3090*/  SYNCS.PHASECHK.TRANS64.TRYWAIT P1, [UR4], R4 ;  /* 0x00000004ff0075a7 */ /* 0x0002a20008020144 */
[----:B------:R-:W-:Y:S05]  /*30a0*/  @!P0 BRA `(.L_x_27) ;  /* 0x0000000000048947 */ /* 0x000fea0003800000 */
[----:B------:R-:W-:Y:S01]  /*30b0*/  BPT.TRAP 0x1 ;  /* 0x000000040000795c */ /* 0x000fe20000300000 */
.L_x_27:
[----:B--2---:R-:W-:Y:S05]  /*30c0*/  @P1 BRA `(.L_x_28) ;  /* 0x0000000000081947 */ /* 0x004fea0003800000 */
[----:B------:R-:W2:Y:S02]  /*30d0*/  SYNCS.PHASECHK.TRANS64.TRYWAIT P1, [UR4], R4 ;  /* 0x00000004ff0075a7 */ /* 0x000ea40008020144 */
[----:B--2---:R-:W-:Y:S05]  /*30e0*/  @!P1 BRA `(.L_x_29) ;  /* 0x00000060009c9947 */ /* 0x004fea0003800000 */
.L_x_28:
[----:B------:R-:W-:Y:S01]  /*30f0*/  ULEA UR6, UR5, UR47, 0xa ;  /* 0x0000002f05067291 */ /* 0x000fe2000f8e503f */
[----:B------:R-:W-:Y:S01]  /*3100*/  WARPGROUP.ARRIVE ;  /* 0x00000000000079c5 */ /* 0x000fe20000000000 */
[----:B------:R-:W-:Y:S01]  /*3110*/  UIMAD UR4, UR5, 0x700, UR46 ;  /* 0x00000700050478a4 */ /* 0x000fe2000f8e022e */
[----:B------:R-:W-:Y:S01]  /*3120*/  UMOV UR9, 0x40000040 ;  /* 0x4000004000097882 */ /* 0x000fe20000000000 */
[----:B------:R-:W-:Y:S02]  /*3130*/  UMOV UR11, 0x40000040 ;  /* 0x40000040000b7882 */ /* 0x000fe40000000000 */
[----:B------:R-:W-:Y:S01]  /*3140*/  UIADD3 UR7, UR4, 0x80, URZ ;  /* 0x0000008004077890 */ /* 0x000fe2000fffe03f */
[----:B------:R-:W-:Y:S02]  /*3150*/  UMOV UR8, UR6 ;  /* 0x0000000600087c82 */ /* 0x000fe40008000000 */
[----:B------:R-:W-:Y:S01]  /*3160*/  UMOV UR10, UR4 ;  /* 0x00000004000a7c82 */ /* 0x000fe20008000000 */
[----:B------:R-:W-:Y:S01]  /*3170*/  UIADD3 UR12, UR4, 0x100, URZ ;  /* 0x00000100040c7890 */ /* 0x000fe2000fffe03f */
[----:B------:R-:W-:Y:S01]  /*3180*/  IGMMA.64x16x32.S8.S8 R72, gdesc[UR8], R72, gsb0 ;  /* 0x00600000084879f1 */ /* 0x000fe20008041048 */
[----:B------:R-:W-:Y:S01]  /*3190*/  UMOV UR11, 0x40000040 ;  /* 0x40000040000b7882 */ /* 0x000fe20000000000 */
[----:B------:R-:W-:Y:S01]  /*31a0*/  UMOV UR10, UR7 ;  /* 0x00000007000a7c82 */ /* 0x000fe20008000000 */
[----:B------:R-:W-:-:S02]  /*31b0*/  UIADD3 UR13, UR4, 0x180, URZ ;  /* 0x00000180040d7890 */ /* 0x000fc4000fffe03f */
        /* <DEDUP_REMOVED lines=334> */
[----:B------:R-:W-:Y:S01]  /*46a0*/  BPT.TRAP 0x1 ;  /* 0x000000040000795c */ /* 0x000fe20000300000 */
.L_x_30:
[----:B------:R-:W-:-:S13]  /*46b0*/  ISETP.NE.AND P1, PT, R81, RZ, PT ;  /* 0x000000ff5100720c */ /* 0x000fda0003f25270 */
[----:B-12---:R-:W-:-:S05]  /*46c0*/  @P1 LEA R4, R3, UR40, 0x3 ;  /* 0x0000002803041c11 */ /* 0x006fca000f8e18ff */
[----:B------:R-:W-:-:S05]  /*46d0*/  @P1 VIADD R5, R4, 0x28 ;  /* 0x0000002804051836 */ /* 0x000fca0000000000 */
[----:B------:R-:W-:-:S04]  /*46e0*/  @P1 PRMT R5, R80, 0x654, R5 ;  /* 0x0000065450051816 */ /* 0x000fc80000000005 */
[----:B------:R1:W-:Y:S01]  /*46f0*/  @P1 SYNCS.ARRIVE.TRANS64.RED.A1T0 RZ, [R5+URZ], RZ ;  /* 0x000000ff05ff19a7 */ /* 0x0003e2000810043f */
[----:B------:R-:W-:-:S13]  /*4700*/  ISETP.GT.U32.AND P1, PT, R23, 0x1, PT ;  /* 0x000000011700780c */ /* 0x000fda0003f24070 */
[----:B-1----:R-:W-:Y:S05]  /*4710*/  @P1 BRA `(.L_x_31) ;  /* 0x0000000000041947 */ /* 0x002fea0003800000 */
[----:B------:R-:W-:Y:S01]  /*4720*/  BPT.TRAP 0x1 ;  /* 0x000000040000795c */ /* 0x000fe20000300000 */
.L_x_31:
[----:B------:R-:W-:Y:S01]  /*4730*/  UIADD3 UR5, UR5, 0x1, URZ ;  /* 0x0000000105057890 */ /* 0x000fe2000fffe03f */
[C---:B------:R-:W-:Y:S01]  /*4740*/  ISETP.GT.AND P2, PT, R0.reuse, 0x1, PT ;  /* 0x000000010000780c */ /* 0x040fe20003f44270 */
[----:B------:R-:W-:Y:S02]  /*4750*/  VIADD R3, R3, 0x1 ;  /* 0x0000000103037836 */ /* 0x000fe40000000000 */
[----:B------:R-:W-:Y:S01]  /*4760*/  UISETP.NE.AND UP0, UPT, UR5, 0x5, UPT ;  /* 0x000000050500788c */ /* 0x000fe2000bf05270 */
[----:B------:R-:W-:Y:S02]  /*4770*/  VIADD R0, R0, 0xffffffff ;  /* 0xffffffff00007836 */ /* 0x000fe40000000000 */
[C---:B------:R-:W-:Y:S01]  /*4780*/  ISETP.NE.AND P1, PT, R3.reuse, 0x5, PT ;  /* 0x000000050300780c */ /* 0x040fe20003f25270 */
[----:B------:R-:W-:Y:S02]  /*4790*/  USEL UR4, URZ, 0x1, UP0 ;  /* 0x000000013f047887 */ /* 0x000fe40008000000 */
[----:B------:R-:W-:Y:S01]  /*47a0*/  USEL UR5, UR5, URZ, UP0 ;  /* 0x0000003f05057287 */ /* 0x000fe20008000000 */
[----:B------:R-:W-:-:S03]  /*47b0*/  SEL R3, R3, RZ, P1 ;  /* 0x000000ff03037207 */ /* 0x000fc60000800000 */
[----:B------:R-:W-:Y:S01]  /*47c0*/  LOP3.LUT R6, R6, UR4, RZ, 0x3c, !PT ;  /* 0x0000000406067c12 */ /* 0x000fe2000f8e3cff */
[----:B------:R-:W-:Y:S07]  /*47d0*/  @P2 BRA `(.L_x_32) ;  /* 0xffffffe8001c2947 */ /* 0x000fee000383ffff */
.L_x_25:
[----:B------:R-:W1:Y:S01]  /*47e0*/  LDC R0, c[0x0][0x28c] ;  /* 0x0000a300ff007b82 */ /* 0x000e620000000800 */
[----:B------:R-:W-:-:S04]  /*47f0*/  IMAD.U32 R3, RZ, RZ, UR44 ;  /* 0x0000002cff037e24 */ /* 0x000fc8000f8e00ff */
[----:B------:R2:W-:Y:S01]  /*4800*/  SYNCS.ARRIVE.TRANS64.A1T0 RZ, [R3+UR41], RZ ;  /* 0x000000ff03ff79a7 */ /* 0x0005e20008100029 */
[----:B-1----:R-:W-:-:S13]  /*4810*/  ISETP.GE.AND P1, PT, R0, 0x1, PT ;  /* 0x000000010000780c */ /* 0x002fda0003f26270 */
[----:B--2---:R-:W-:Y:S05]  /*4820*/  @!P1 BRA `(.L_x_33) ;  /* 0x0000000000449947 */ /* 0x004fea0003800000 */
[----:B------:R-:W-:Y:S05]  /*4830*/  @!P0 BRA `(.L_x_34) ;  /* 0x0000000000048947 */ /* 0x000fea0003800000 */
[----:B------:R-:W-:Y:S01]  /*4840*/  BPT.TRAP 0x1 ;  /* 0x000000040000795c */ /* 0x000fe20000300000 */
.L_x_34:
[----:B------:R-:W-:-:S13]  /*4850*/  ISETP.NE.AND P0, PT, R81, RZ, PT ;  /* 0x000000ff5100720c */ /* 0x000fda0003f05270 */
[----:B------:R-:W-:-:S05]  /*4860*/  VOTEU.ANY UP0, P0 ;  /* 0x00000000003f7886 */ /* 0x000fca0000000100 */
[----:B------:R-:W-:-:S06]  /*4870*/  @UP0 UIADD3 UR4, UR36, UR42, URZ ;  /* 0x0000002a24040290 */ /* 0x000fcc000fffe03f */
[----:B------:R-:W-:Y:S02]  /*4880*/  IMAD.U32 R4, RZ, RZ, UR4 ;  /* 0x00000004ff047e24 */ /* 0x000fe4000f8e00ff */
[----:B------:R-:W-:Y:S02]  /*4890*/  IMAD.U32 R3, RZ, RZ, UR4 ;  /* 0x00000004ff037e24 */ /* 0x000fe4000f8e00ff */
[----:B------:R-:W-:-:S05]  /*48a0*/  @P0 IMAD.WIDE.U32 R4, R4, -0x33333333, RZ ;  /* 0xcccccccd04040825 */ /* 0x000fca00078e00ff */
[----:B------:R-:W-:-:S05]  /*48b0*/  @P0 SHF.R.U32.HI R0, RZ, 0x2, R5 ;  /* 0x00000002ff000819 */ /* 0x000fca0000011605 */
[----:B------:R-:W-:-:S05]  /*48c0*/  @P0 IMAD R0, R0, -0x5, R3 ;  /* 0xfffffffb00000824 */ /* 0x000fca00078e0203 */
[----:B------:R-:W-:-:S05]  /*48d0*/  @P0 LEA R0, R0, UR40, 0x3 ;  /* 0x0000002800000c11 */ /* 0x000fca000f8e18ff */
[----:B------:R-:W-:-:S05]  /*48e0*/  @P0 VIADD R3, R0, 0x28 ;  /* 0x0000002800030836 */ /* 0x000fca0000000000 */
[----:B------:R-:W-:-:S04]  /*48f0*/  @P0 PRMT R3, R80, 0x654, R3 ;  /* 0x0000065450030816 */ /* 0x000fc80000000003 */
[----:B------:R1:W-:Y:S01]  /*4900*/  @P0 SYNCS.ARRIVE.TRANS64.RED.A1T0 RZ, [R3+URZ], RZ ;  /* 0x000000ff03ff09a7 */ /* 0x0003e2000810043f */
[----:B------:R-:W-:-:S13]  /*4910*/  ISETP.GT.U32.AND P0, PT, R23, 0x1, PT ;  /* 0x000000011700780c */ /* 0x000fda0003f04070 */
[----:B-1----:R-:W-:Y:S05]  /*4920*/  @P0 BRA `(.L_x_33) ;  /* 0x0000000000040947 */ /* 0x002fea0003800000 */
[----:B------:R-:W-:Y:S01]  /*4930*/  BPT.TRAP 0x1 ;  /* 0x000000040000795c */ /* 0x000fe20000300000 */
.L_x_33:
[----:B------:R-:W-:Y:S01]  /*4940*/  SHF.L.U32 R0, R94, 0x1f, RZ ;  /* 0x0000001f5e007819 */ /* 0x000fe200000006ff */
[----:B------:R-:W-:Y:S01]  /*4950*/  UIADD3 UR36, UR36, UR39, URZ ;  /* 0x0000002724247290 */ /* 0x000fe2000fffe03f */
[----:B0-----:R-:W-:Y:S01]  /*4960*/  IMAD R13, R19, 0x70, RZ ;  /* 0x00000070130d7824 */ /* 0x001fe200078e02ff */
[----:B------:R-:W-:Y:S01]  /*4970*/  UISETP.GE.U32.AND UP1, UPT, UR39, 0x5, UPT ;  /* 0x000000052700788c */ /* 0x000fe2000bf26070 */
[----:B------:R-:W0:Y:S01]  /*4980*/  SYNCS.PHASECHK.TRANS64.TRYWAIT P0, [UR43+0x8], R0 ;  /* 0x00000800ff0075a7 */ /* 0x000e22000800016b */
[----:B------:R-:W-:Y:S01]  /*4990*/  UISETP.GT.U32.AND UP0, UPT, UR36, 0x4, UPT ;  /* 0x000000042400788c */ /* 0x000fe2000bf04070 */
[----:B------:R-:W-:Y:S01]  /*49a0*/  SHF.R.S32.HI R11, RZ, 0x1f, R18 ;  /* 0x0000001fff0b7819 */ /* 0x000fe20000011412 */
[----:B------:R-:W-:Y:S02]  /*49b0*/  UIMAD.WIDE.U32 UR4, UR36, -0x33333333, URZ ;  /* 0xcccccccd240478a5 */ /* 0x000fe4000f8e003f */
[----:B------:R-:W-:Y:S02]  /*49c0*/  UISETP.LT.U32.AND UP0, UPT, UR39, 0x5, UP0 ;  /* 0x000000052700788c */ /* 0x000fe40008701070 */
[----:B------:R-:W-:-:S02]  /*49d0*/  USHF.R.U32.HI UR4, URZ, 0x2, UR5 ;  /* 0x000000023f047899 */ /* 0x000fc40008011605 */
[----:B------:R-:W-:Y:S02]  /*49e0*/  USEL UR6, URZ, 0x1, !UP0 ;  /* 0x000000013f067887 */ /* 0x000fe4000c000000 */
[----:B------:R-:W-:Y:S02]  /*49f0*/  UIMAD UR36, UR4, -0x5, UR36 ;  /* 0xfffffffb042478a4 */ /* 0x000fe4000f8e0224 */
[----:B------:R-:W-:-:S04]  /*4a00*/  ULOP3.LUT UR37, UR37, UR6, URZ, 0x3c, !UPT ;  /* 0x0000000625257292 */ /* 0x000fc8000f8e3c3f */
[----:B------:R-:W-:Y:S01]  /*4a10*/  @UP1 ULOP3.LUT UR37, UR37, 0x1, UR4, 0x78, !UPT ;  /* 0x0000000125251892 */ /* 0x000fe2000f8e7804 */
[----:B0-----:R-:W-:Y:S11]  /*4a20*/  @!P0 BRA `(.L_x_35) ;  /* 0x0000004800648947 */ /* 0x001ff60003800000 */
.L_x_178:
[----:B0-----:R-:W-:Y:S01]  /*4a30*/  IMAD.SHL.U32 R3, R22, 0x40, RZ ;  /* 0x0000004016037824 */ /* 0x001fe200078e00ff */
[----:B------:R-:W-:Y:S01]  /*4a40*/  ULDC UR6, c[0x0][0x284] ;  /* 0x0000a10000067ab9 */ /* 0x000fe20000000800 */
[----:B------:R-:W-:Y:S01]  /*4a50*/  ULDC.64 UR4, c[0x0][0x5d0] ;  /* 0x0001740000047ab9 */ /* 0x000fe20000000a00 */
[----:B------:R-:W-:Y:S01]  /*4a60*/  SHF.R.S32.HI R10, RZ, 0x1f, R13 ;  /* 0x0000001fff0a7819 */ /* 0x000fe2000001140d */
[----:B------:R-:W-:Y:S01]  /*4a70*/  IMAD R7, R11, UR4, RZ ;  /* 0x000000040b077c24 */ /* 0x000fe2000f8e02ff */
[----:B------:R-:W-:Y:S01]  /*4a80*/  ISETP.GE.AND P0, PT, R3, UR6, PT ;  /* 0x0000000603007c0c */ /* 0x000fe2000bf06270 */
[C---:B------:R-:W-:Y:S01]  /*4a90*/  IMAD.WIDE.U32 R4, R18.reuse, UR4, R86 ;  /* 0x0000000412047c25 */ /* 0x040fe2000f8e0056 */
[----:B------:R-:W-:Y:S02]  /*4aa0*/  ULDC UR4, c[0x0][0x288] ;  /* 0x0000a20000047ab9 */ /* 0x000fe40000000800 */
[C---:B------:R-:W-:Y:S01]  /*4ab0*/  ISETP.GE.OR P0, PT, R13.reuse, UR4, P0 ;  /* 0x000000040d007c0c */ /* 0x040fe20008706670 */
[----:B------:R-:W-:Y:S01]  /*4ac0*/  IMAD R7, R18, UR5, R7 ;  /* 0x0000000512077c24 */ /* 0x000fe2000f8e0207 */
[----:B------:R-:W-:-:S04]  /*4ad0*/  IADD3 R4, P1, R13, R4, RZ ;  /* 0x000000040d047210 */ /* 0x000fc80007f3e0ff */
[----:B------:R-:W-:-:S07]  /*4ae0*/  IADD3.X R5, R10, R5, R7, P1, !PT ;  /* 0x000000050a057210 */ /* 0x000fce0000ffe407 */
[----:B------:R-:W-:Y:S05]  /*4af0*/  @P0 BRA `(.L_x_36) ;  /* 0x0000002c00fc0947 */ /* 0x000fea0003800000 */
[----:B------:R-:W0:Y:S01]  /*4b00*/  LDC.64 R8, c[0x0][0x5c8] ;  /* 0x00017200ff087b82 */ /* 0x000e220000000a00 */
[----:B------:R-:W-:Y:S01]  /*4b10*/  IMAD.WIDE R14, R22, 0x40, R84 ;  /* 0x00000040160e7825 */ /* 0x000fe200078e0254 */
[----:B------:R-:W-:Y:S01]  /*4b20*/  ULDC.64 UR4, c[0x0][0x5c0] ;  /* 0x0001700000047ab9 */ /* 0x000fe20000000a00 */
[----:B------:R-:W-:Y:S02]  /*4b30*/  BSSY B0, `(.L_x_36) ;  /* 0x00002fb000007945 */ /* 0x000fe40003800000 */
[----:B------:R-:W-:Y:S02]  /*4b40*/  IMAD.IADD R19, R89, 0x1, -R13 ;  /* 0x0000000159137824 */ /* 0x000fe400078e0a0d */
[-C--:B0-----:R-:W-:Y:S02]  /*4b50*/  IMAD R0, R15, R8.reuse, RZ ;  /* 0x000000080f007224 */ /* 0x081fe400078e02ff */
[----:B------:R-:W-:-:S04]  /*4b60*/  IMAD.WIDE.U32 R4, R14, R8, R4 ;  /* 0x000000080e047225 */ /* 0x000fc800078e0004 */
[----:B------:R-:W-:Y:S01]  /*4b70*/  IMAD R7, R14, R9, R0 ;  /* 0x000000090e077224 */ /* 0x000fe200078e0200 */
[----:B------:R-:W-:Y:S01]  /*4b80*/  IADD3 R4, P0, R4, UR4, RZ ;  /* 0x0000000404047c10 */ /* 0x000fe2000ff1e0ff */
[----:B------:R-:W-:Y:S02]  /*4b90*/  IMAD.IADD R0, R92, 0x1, -R3 ;  /* 0x000000015c007824 */ /* 0x000fe400078e0a03 */
[----:B------:R-:W-:Y:S01]  /*4ba0*/  IMAD.IADD R7, R5, 0x1, R7 ;  /* 0x0000000105077824 */ /* 0x000fe200078e0207 */
[----:B------:R-:W-:-:S04]  /*4bb0*/  LEA R6, P1, R8, R4, 0x3 ;  /* 0x0000000408067211 */ /* 0x000fc800078218ff */
[----:B------:R-:W-:Y:S02]  /*4bc0*/  IADD3.X R5, R7, UR5, RZ, P0, !PT ;  /* 0x0000000507057c10 */ /* 0x000fe400087fe4ff */
[----:B-----5:R-:W-:Y:S02]  /*4bd0*/  ISETP.NE.AND P0, PT, R83, RZ, PT ;  /* 0x000000ff5300720c */ /* 0x020fe40003f05270 */
[----:B------:R-:W-:-:S11]  /*4be0*/  LEA.HI.X R7, R8, R5, R9, 0x3, P1 ;  /* 0x0000000508077211 */ /* 0x000fd600008f1c09 */
[----:B------:R-:W-:Y:S05]  /*4bf0*/  @!P0 BRA `(.L_x_37) ;  /* 0x0000002000a88947 */ /* 0x000fea0003800000 */
[----:B------:R-:W0:Y:S01]  /*4c00*/  LDC.64 R96, c[0x0][0x5b0] ;  /* 0x00016c00ff607b82 */ /* 0x000e220000000a00 */
[----:B------:R-:W-:Y:S01]  /*4c10*/  ULDC.64 UR4, c[0x0][0x5b8] ;  /* 0x00016e0000047ab9 */ /* 0x000fe20000000a00 */
[----:B------:R-:W-:Y:S01]  /*4c20*/  ISETP.GE.AND P3, PT, R19, 0x1, PT ;  /* 0x000000011300780c */ /* 0x000fe20003f66270 */
[----:B------:R-:W-:Y:S01]  /*4c30*/  IMAD.WIDE.U32 R8, R18, UR4, R86 ;  /* 0x0000000412087c25 */ /* 0x000fe2000f8e0056 */
[----:B------:R-:W-:Y:S02]  /*4c40*/  BSSY B1, `(.L_x_38) ;  /* 0x000000e000017945 */ /* 0x000fe40003800000 */
[----:B------:R-:W-:Y:S01]  /*4c50*/  ISETP.LT.OR P1, PT, R0, 0x1, !P3 ;  /* 0x000000010000780c */ /* 0x000fe20005f21670 */
[----:B------:R-:W-:Y:S01]  /*4c60*/  IMAD R3, R11, UR4, RZ ;  /* 0x000000040b037c24 */ /* 0x000fe2000f8e02ff */
[----:B------:R-:W1:Y:S01]  /*4c70*/  LDC.64 R98, c[0x0][0x5a8] ;  /* 0x00016a00ff627b82 */ /* 0x000e620000000a00 */
[----:B------:R-:W-:Y:S02]  /*4c80*/  IADD3 R12, P0, R13, R8, RZ ;  /* 0x000000080d0c7210 */ /* 0x000fe40007f1e0ff */
[----:B------:R-:W-:-:S05]  /*4c90*/  IMAD R3, R18, UR5, R3 ;  /* 0x0000000512037c24 */ /* 0x000fca000f8e0203 */
[----:B------:R-:W-:Y:S01]  /*4ca0*/  IADD3.X R13, R10, R9, R3, P0, !PT ;  /* 0x000000090a0d7210 */ /* 0x000fe200007fe403 */
[-C--:B0-----:R-:W-:Y:S02]  /*4cb0*/  IMAD R3, R15, R96.reuse, RZ ;  /* 0x000000600f037224 */ /* 0x081fe400078e02ff */
[----:B------:R-:W-:-:S04]  /*4cc0*/  IMAD.WIDE.U32 R8, R14, R96, R12 ;  /* 0x000000600e087225 */ /* 0x000fc800078e000c */
[----:B------:R-:W-:Y:S01]  /*4cd0*/  IMAD R21, R14, R97, R3 ;  /* 0x000000610e157224 */ /* 0x000fe200078e0203 */
[----:B-1----:R-:W-:-:S04]  /*4ce0*/  IADD3 R8, P0, R8, R98, RZ ;  /* 0x0000006208087210 */ /* 0x002fc80007f1e0ff */
[----:B------:R-:W-:Y:S01]  /*4cf0*/  IADD3.X R9, R99, R9, R21, P0, !PT ;  /* 0x0000000963097210 */ /* 0x000fe200007fe415 */
[----:B------:R-:W-:Y:S08]  /*4d00*/  @P1 BRA `(.L_x_39) ;  /* 0x0000000000041947 */ /* 0x000ff00003800000 */
[----:B------:R0:W5:Y:S02]  /*4d10*/  LDG.E.U8 R93, desc[UR48][R8.64] ;  /* 0x00000030085d7981 */ /* 0x000164000c1e1100 */
.L_x_39:
[----:B------:R-:W-:Y:S05]  /*4d20*/  BSYNC B1 ;  /* 0x0000000000017941 */ /* 0x000fea0003800000 */
.L_x_38:
[----:B-----5:R-:W-:Y:S01]  /*4d30*/  LOP3.LUT R3, R93, 0xffff, RZ, 0xc0, !PT ;  /* 0x0000ffff5d037812 */ /* 0x020fe200078ec0ff */
[----:B------:R-:W-:Y:S01]  /*4d40*/  IMAD.SHL.U32 R10, R96, 0x8, RZ ;  /* 0x00000008600a7824 */ /* 0x000fe200078e00ff */
[----:B------:R-:W-:Y:S01]  /*4d50*/  ISETP.GE.AND P2, PT, R19, 0x2, PT ;  /* 0x000000021300780c */ /* 0x000fe20003f46270 */
[----:B------:R-:W-:Y:S01]  /*4d60*/  BSSY B1, `(.L_x_40) ;  /* 0x000000e000017945 */ /* 0x000fe20003800000 */
[----:B------:R-:W-:Y:S02]  /*4d70*/  PRMT R18, R3, 0x8880, RZ ;  /* 0x0000888003127816 */ /* 0x000fe400000000ff */
[----:B------:R-:W-:Y:S02]  /*4d80*/  ISETP.LT.OR P0, PT, R0, 0x1, !P2 ;  /* 0x000000010000780c */ /* 0x000fe40005701670 */
[----:B------:R-:W-:Y:S01]  /*4d90*/  SHF.L.U64.HI R11, R96, 0x3, R97 ;  /* 0x00000003600b7819 */ /* 0x000fe20000010261 */
[----:B------:R-:W-:-:S04]  /*4da0*/  IMAD R3, R18, R83, RZ ;  /* 0x0000005312037224 */ /* 0x000fc800078e02ff */
[----:B------:R-:W-:Y:S02]  /*4db0*/  @!P1 IMAD R15, R72, R82, R3 ;  /* 0x00000052480f9224 */ /* 0x000fe400078e0203 */
[----:B------:R-:W-:-:S03]  /*4dc0*/  IMAD.WIDE.U32 R10, R14, R96, R10 ;  /* 0x000000600e0a7225 */ /* 0x000fc600078e000a */
[----:B------:R1:W-:Y:S01]  /*4dd0*/  @!P1 STG.E.U8 desc[UR48][R4.64], R15 ;  /* 0x0000000f04009986 */ /* 0x0003e2000c101130 */
[----:B------:R-:W-:Y:S01]  /*4de0*/  IMAD.IADD R18, R21, 0x1, R11 ;  /* 0x0000000115127824 */ /* 0x000fe200078e020b */
[----:B------:R-:W-:Y:S01]  /*4df0*/  IADD3 R10, P4, P5, R12, R98, R10 ;  /* 0x000000620c0a7210 */ /* 0x000fe20007d9e00a */
[----:B------:R-:W-:-:S12]  /*4e00*/  @P0 BRA `(.L_x_41) ;  /* 0x00000000000c0947 */ /* 0x000fd80003800000 */
[----:B------:R-:W2:Y:S02]  /*4e10*/  LDG.E.U8 R93, desc[UR48][R8.64+0x1] ;  /* 0x00000130085d7981 */ /* 0x000ea4000c1e1100 */
[----:B--2---:R-:W-:-:S05]  /*4e20*/  PRMT R14, R93, 0x8880, RZ ;  /* 0x000088805d0e7816 */ /* 0x004fca00000000ff */
[----:B------:R-:W-:-:S07]  /*4e30*/  IMAD R3, R14, R83, RZ ;  /* 0x000000530e037224 */ /* 0x000fce00078e02ff */
.L_x_41:
[----:B------:R-:W-:Y:S05]  /*4e40*/  BSYNC B1 ;  /* 0x0000000000017941 */ /* 0x000fea0003800000 */
.L_x_40:
[C---:B------:R-:W-:Y:S01]  /*4e50*/  ISETP.LT.OR P3, PT, R0.reuse, 0x9, !P3 ;  /* 0x000000090000780c */ /* 0x040fe20005f61670 */
[----:B------:R-:W-:Y:S01]  /*4e60*/  @!P0 IMAD R73, R73, R82, R3 ;  /* 0x0000005249498224 */ /* 0x000fe200078e0203 */
[----:B------:R-:W-:Y:S01]  /*4e70*/  ISETP.GE.AND P1, PT, R19, 0x9, PT ;  /* 0x000000091300780c */ /* 0x000fe20003f26270 */
[----:B------:R-:W-:Y:S01]  /*4e80*/  BSSY B1, `(.L_x_42) ;  /* 0x000000b000017945 */ /* 0x000fe20003800000 */
[----:B------:R-:W-:Y:S02]  /*4e90*/  IADD3.X R11, R13, R99, R18, P4, P5 ;  /* 0x000000630d0b7210 */ /* 0x000fe400027ea412 */
[----:B------:R2:W-:Y:S01]  /*4ea0*/  @!P0 STG.E.U8 desc[UR48][R4.64+0x1], R73 ;  /* 0x0000014904008986 */ /* 0x0005e2000c101130 */
[----:B------:R-:W-:Y:S02]  /*4eb0*/  ISETP.GE.AND P0, PT, R19, 0xa, PT ;  /* 0x0000000a1300780c */ /* 0x000fe40003f06270 */
[C---:B------:R-:W-:Y:S02]  /*4ec0*/  ISETP.LT.OR P2, PT, R0.reuse, 0x9, !P2 ;  /* 0x000000090000780c */ /* 0x040fe40005741670 */
[----:B------:R-:W-:-:S02]  /*4ed0*/  ISETP.LT.OR P5, PT, R0, 0x1, !P1 ;  /* 0x000000010000780c */ /* 0x000fc40004fa1670 */
[----:B------:R-:W-:Y:S01]  /*4ee0*/  ISETP.LT.OR P4, PT, R0, 0x1, !P0 ;  /* 0x000000010000780c */ /* 0x000fe20004781670 */
[----:B------:R-:W-:-:S12]  /*4ef0*/  @P3 BRA `(.L_x_43) ;  /* 0x00000000000c3947 */ /* 0x000fd80003800000 */
[----:B------:R-:W3:Y:S02]  /*4f00*/  LDG.E.U8 R93, desc[UR48][R10.64] ;  /* 0x000000300a5d7981 */ /* 0x000ee4000c1e1100 */
[----:B---3--:R-:W-:-:S05]  /*4f10*/  PRMT R12, R93, 0x8880, RZ ;  /* 0x000088805d0c7816 */ /* 0x008fca00000000ff */
[----:B------:R-:W-:-:S07]  /*4f20*/  IMAD R3, R12, R83, RZ ;  /* 0x000000530c037224 */ /* 0x000fce00078e02ff */
.L_x_43:
[----:B------:R-:W-:Y:S05]  /*4f30*/  BSYNC B1 ;  /* 0x0000000000017941 */ /* 0x000fea0003800000 */
.L_x_42:
[----:B------:R-:W-:Y:S01]  /*4f40*/  @!P3 IMAD R13, R74, R82, R3 ;  /* 0x000000524a0db224 */ /* 0x000fe200078e0203 */
[----:B------:R-:W-:Y:S04]  /*4f50*/  BSSY B1, `(.L_x_44) ;  /* 0x0000006000017945 */ /* 0x000fe80003800000 */
[----:B------:R3:W-:Y:S01]  /*4f60*/  @!P3 STG.E.U8 desc[UR48][R6.64], R13 ;  /* 0x0000000d0600b986 */ /* 0x0007e2000c101130 */
[----:B------:R-:W-:Y:S05]  /*4f70*/  @P2 BRA `(.L_x_45) ;  /* 0x00000000000c2947 */ /* 0x000fea0003800000 */
[----:B------:R-:W4:Y:S02]  /*4f80*/  LDG.E.U8 R93, desc[UR48][R10.64+0x1] ;  /* 0x000001300a5d7981 */ /* 0x000f24000c1e1100 */
[----:B----4-:R-:W-:-:S05]  /*4f90*/  PRMT R12, R93, 0x8880, RZ ;  /* 0x000088805d0c7816 */ /* 0x010fca00000000ff */
[----:B------:R-:W-:-:S07]  /*4fa0*/  IMAD R3, R12, R83, RZ ;  /* 0x000000530c037224 */ /* 0x000fce00078e02ff */
.L_x_45:
[----:B------:R-:W-:Y:S05]  /*4fb0*/  BSYNC B1 ;  /* 0x0000000000017941 */ /* 0x000fea0003800000 */
.L_x_44:
[----:B------:R-:W-:Y:S01]  /*4fc0*/  @!P2 IMAD R75, R75, R82, R3 ;  /* 0x000000524b4ba224 */ /* 0x000fe200078e0203 */
[----:B------:R-:W-:Y:S04]  /*4fd0*/  BSSY B1, `(.L_x_46) ;  /* 0x0000006000017945 */ /* 0x000fe80003800000 */
[----:B------:R4:W-:Y:S01]  /*4fe0*/  @!P2 STG.E.U8 desc[UR48][R6.64+0x1], R75 ;  /* 0x0000014b0600a986 */ /* 0x0009e2000c101130 */
[----:B------:R-:W-:Y:S05]  /*4ff0*/  @P5 BRA `(.L_x_47) ;  /* 0x00000000000c5947 */ /* 0x000fea0003800000 */
[----:B------:R-:W5:Y:S02]  /*5000*/  LDG.E.U8 R93, desc[UR48][R8.64+0x8] ;  /* 0x00000830085d7981 */ /* 0x000f64000c1e1100 */
[----:B-----5:R-:W-:-:S05]  /*5010*/  PRMT R12, R93, 0x8880, RZ ;  /* 0x000088805d0c7816 */ /* 0x020fca00000000ff */
[----:B------:R-:W-:-:S07]  /*5020*/  IMAD R3, R12, R83, RZ ;  /* 0x000000530c037224 */ /* 0x000fce00078e02ff */
.L_x_47:
[----:B------:R-:W-:Y:S05]  /*5030*/  BSYNC B1 ;  /* 0x0000000000017941 */ /* 0x000fea0003800000 */
.L_x_46:
[----:B---3--:R-:W-:Y:S01]  /*5040*/  @!P5 IMAD R13, R76, R82, R3 ;  /* 0x000000524c0dd224 */ /* 0x008fe200078e0203 */
[----:B------:R-:W-:Y:S04]  /*5050*/  BSSY B1, `(.L_x_48) ;  /* 0x0000006000017945 */ /* 0x000fe80003800000 */
[----:B------:R3:W-:Y:S01]  /*5060*/  @!P5 STG.E.U8 desc[UR48][R4.64+0x8], R13 ;  /* 0x0000080d0400d986 */ /* 0x0007e2000c101130 */
[----:B------:R-:W-:Y:S05]  /*5070*/  @P4 BRA `(.L_x_49) ;  /* 0x00000000000c4947 */ /* 0x000fea0003800000 */
[----:B------:R-:W5:Y:S02]  /*5080*/  LDG.E.U8 R93, desc[UR48][R8.64+0x9] ;  /* 0x00000930085d7981 */ /* 0x000f64000c1e1100 */
[----:B-----5:R-:W-:-:S05]  /*5090*/  PRMT R12, R93, 0x8880, RZ ;  /* 0x000088805d0c7816 */ /* 0x020fca00000000ff */
[----:B------:R-:W-:-:S07]  /*50a0*/  IMAD R3, R12, R83, RZ ;  /* 0x000000530c037224 */ /* 0x000fce00078e02ff */
.L_x_49:
[----:B------:R-:W-:Y:S05]  /*50b0*/  BSYNC B1 ;  /* 0x0000000000017941 */ /* 0x000fea0003800000 */
.L_x_48:
[C---:B------:R-:W-:Y:S01]  /*50c0*/  ISETP.LT.OR P1, PT, R0.reuse, 0x9, !P1 ;  /* 0x000000090000780c */ /* 0x040fe20004f21670 */
[----:B------:R-:W-:Y:S01]  /*50d0*/  @!P4 IMAD R77, R77, R82, R3 ;  /* 0x000000524d4dc224 */ /* 0x000fe200078e0203 */
[C---:B------:R-:W-:Y:S01]  /*50e0*/  ISETP.GE.AND P3, PT, R19.reuse, 0x11, PT ;  /* 0x000000111300780c */ /* 0x040fe20003f66270 */
[----:B------:R-:W-:Y:S01]  /*50f0*/  BSSY B1, `(.L_x_50) ;  /* 0x000000a000017945 */ /* 0x000fe20003800000 */
[----:B------:R-:W-:Y:S02]  /*5100*/  ISETP.GE.AND P2, PT, R19, 0x12, PT ;  /* 0x000000121300780c */ /* 0x000fe40003f46270 */
[----:B------:R0:W-:Y:S01]  /*5110*/  @!P4 STG.E.U8 desc[UR48][R4.64+0x9], R77 ;  /* 0x0000094d0400c986 */ /* 0x0001e2000c101130 */
[C---:B------:R-:W-:Y:S02]  /*5120*/  ISETP.LT.OR P0, PT, R0.reuse, 0x9, !P0 ;  /* 0x000000090000780c */ /* 0x040fe40004701670 */
[C---:B------:R-:W-:Y:S02]  /*5130*/  ISETP.LT.OR P5, PT, R0.reuse, 0x1, !P3 ;  /* 0x000000010000780c */ /* 0x040fe40005fa1670 */
[----:B------:R-:W-:-:S02]  /*5140*/  ISETP.LT.OR P4, PT, R0, 0x1, !P2 ;  /* 0x000000010000780c */ /* 0x000fc40005781670 */
[----:B------:R-:W-:Y:S11]  /*5150*/  @P1 BRA `(.L_x_51) ;  /* 0x00000000000c1947 */ /* 0x000ff60003800000 */
[----:B------:R-:W5:Y:S02]  /*5160*/  LDG.E.U8 R93, desc[UR48][R10.64+0x8] ;  /* 0x000008300a5d7981 */ /* 0x000f64000c1e1100 */
[----:B-----5:R-:W-:-:S05]  /*5170*/  PRMT R12, R93, 0x8880, RZ ;  /* 0x000088805d0c7816 */ /* 0x020fca00000000ff */
[----:B------:R-:W-:-:S07]  /*5180*/  IMAD R3, R12, R83, RZ ;  /* 0x000000530c037224 */ /* 0x000fce00078e02ff */
.L_x_51:
[----:B------:R-:W-:Y:S05]  /*5190*/  BSYNC B1 ;  /* 0x0000000000017941 */ /* 0x000fea0003800000 */
.L_x_50:
[----:B---3--:R-:W-:Y:S01]  /*51a0*/  @!P1 IMAD R13, R78, R82, R3 ;  /* 0x000000524e0d9224 */ /* 0x008fe200078e0203 */
[----:B------:R-:W-:Y:S04]  /*51b0*/  BSSY B1, `(.L_x_52) ;  /* 0x0000006000017945 */ /* 0x000fe80003800000 */
[----:B------:R3:W-:Y:S01]  /*51c0*/  @!P1 STG.E.U8 desc[UR48][R6.64+0x8], R13 ;  /* 0x0000080d06009986 */ /* 0x0007e2000c101130 */
[----:B------:R-:W-:Y:S05]  /*51d0*/  @P0 BRA `(.L_x_53) ;  /* 0x00000000000c0947 */ /* 0x000fea0003800000 */
[----:B------:R-:W5:Y:S02]  /*51e0*/  LDG.E.U8 R93, desc[UR48][R10.64+0x9] ;  /* 0x000009300a5d7981 */ /* 0x000f64000c1e1100 */
[----:B-----5:R-:W-:-:S05]  /*51f0*/  PRMT R12, R93, 0x8880, RZ ;  /* 0x000088805d0c7816 */ /* 0x020fca00000000ff */
[----:B------:R-:W-:-:S07]  /*5200*/  IMAD R3, R12, R83, RZ ;  /* 0x000000530c037224 */ /* 0x000fce00078e02ff */
.L_x_53:
[----:B------:R-:W-:Y:S05]  /*5210*/  BSYNC B1 ;  /* 0x0000000000017941 */ /* 0x000fea0003800000 */
.L_x_52:
[----:B------:R-:W-:Y:S01]  /*5220*/  @!P0 IMAD R79, R79, R82, R3 ;  /* 0x000000524f4f8224 */ /* 0x000fe200078e0203 */
[----:B------:R-:W-:Y:S04]  /*5230*/  BSSY B1, `(.L_x_54) ;  /* 0x0000006000017945 */ /* 0x000fe80003800000 */
[----:B------:R0:W-:Y:S01]  /*5240*/  @!P0 STG.E.U8 desc[UR48][R6.64+0x9], R79 ;  /* 0x0000094f06008986 */ /* 0x0001e2000c101130 */
[----:B------:R-:W-:Y:S05]  /*5250*/  @P5 BRA `(.L_x_55) ;  /* 0x00000000000c5947 */ /* 0x000fea0003800000 */
[----:B------:R-:W5:Y:S02]  /*5260*/  LDG.E.U8 R93, desc[UR48][R8.64+0x10] ;  /* 0x00001030085d7981 */ /* 0x000f64000c1e1100 */
[----:B-----5:R-:W-:-:S05]  /*5270*/  PRMT R12, R93, 0x8880, RZ ;  /* 0x000088805d0c7816 */ /* 0x020fca00000000ff */
[----:B------:R-:W-:-:S07]  /*5280*/  IMAD R3, R12, R83, RZ ;  /* 0x000000530c037224 */ /* 0x000fce00078e02ff */
.L_x_55:
[----:B------:R-:W-:Y:S05]  /*5290*/  BSYNC B1 ;  /* 0x0000000000017941 */ /* 0x000fea0003800000 */
.L_x_54:
[----:B---3--:R-:W-:Y:S01]  /*52a0*/  @!P5 IMAD R13, R64, R82, R3 ;  /* 0x00000052400dd224 */ /* 0x008fe200078e0203 */
[----:B------:R-:W-:Y:S04]  /*52b0*/  BSSY B1, `(.L_x_56) ;  /* 0x0000006000017945 */ /* 0x000fe80003800000 */
[----:B------:R3:W-:Y:S01]  /*52c0*/  @!P5 STG.E.U8 desc[UR48][R4.64+0x10], R13 ;  /* 0x0000100d0400d986 */ /* 0x0007e2000c101130 */
[----:B------:R-:W-:Y:S05]  /*52d0*/  @P4 BRA `(.L_x_57) ;  /* 0x00000000000c4947 */ /* 0x000fea0003800000 */
[----:B------:R-:W5:Y:S02]  /*52e0*/  LDG.E.U8 R93, desc[UR48][R8.64+0x11] ;  /* 0x00001130085d7981 */ /* 0x000f64000c1e1100 */
[----:B-----5:R-:W-:-:S05]  /*52f0*/  PRMT R12, R93, 0x8880, RZ ;  /* 0x000088805d0c7816 */ /* 0x020fca00000000ff */
[----:B------:R-:W-:-:S07]  /*5300*/  IMAD R3, R12, R83, RZ ;  /* 0x000000530c037224 */ /* 0x000fce00078e02ff */
.L_x_57:
[----:B------:R-:W-:Y:S05]  /*5310*/  BSYNC B1 ;  /* 0x0000000000017941 */ /* 0x000fea0003800000 */
.L_x_56:
        /* <DEDUP_REMOVED lines=13> */
.L_x_59:
[----:B------:R-:W-:Y:S05]  /*53f0*/  BSYNC B1 ;  /* 0x0000000000017941 */ /* 0x000fea0003800000 */
.L_x_58:
[----:B---3--:R-:W-:Y:S01]  /*5400*/  @!P3 IMAD R13, R66, R82, R3 ;  /* 0x00000052420db224 */ /* 0x008fe200078e0203 */
[----:B------:R-:W-:Y:S04]  /*5410*/  BSSY B1, `(.L_x_60) ;  /* 0x0000006000017945 */ /* 0x000fe80003800000 */
[----:B------:R3:W-:Y:S01]  /*5420*/  @!P3 STG.E.U8 desc[UR48][R6.64+0x10], R13 ;  /* 0x0000100d0600b986 */ /* 0x0007e2000c101130 */
[----:B------:R-:W-:Y:S05]  /*5430*/  @P2 BRA `(.L_x_61) ;  /* 0x00000000000c2947 */ /* 0x000fea0003800000 */
[----:B------:R-:W5:Y:S02]  /*5440*/  LDG.E.U8 R93, desc[UR48][R10.64+0x11] ;  /* 0x000011300a5d7981 */ /* 0x000f64000c1e1100 */
[----:B-----5:R-:W-:-:S05]  /*5450*/  PRMT R12, R93, 0x8880, RZ ;  /* 0x000088805d0c7816 */ /* 0x020fca00000000ff */
[----:B------:R-:W-:-:S07]  /*5460*/  IMAD R3, R12, R83, RZ ;  /* 0x000000530c037224 */ /* 0x000fce00078e02ff */
.L_x_61:
[----:B------:R-:W-:Y:S05]  /*5470*/  BSYNC B1 ;  /* 0x0000000000017941 */ /* 0x000fea0003800000 */
.L_x_60:
[----:B------:R-:W-:Y:S01]  /*5480*/  @!P2 IMAD R67, R67, R82, R3 ;  /* 0x000000524343a224 */ /* 0x000fe200078e0203 */
[----:B------:R-:W-:Y:S04]  /*5490*/  BSSY B1, `(.L_x_62) ;  /* 0x0000006000017945 */ /* 0x000fe80003800000 */
[----:B------:R0:W-:Y:S01]  /*54a0*/  @!P2 STG.E.U8 desc[UR48][R6.64+0x11], R67 ;  /* 0x000011430600a986 */ /* 0x0001e2000c101130 */
[----:B------:R-:W-:Y:S05]  /*54b0*/  @P5 BRA `(.L_x_63) ;  /* 0x00000000000c5947 */ /* 0x000fea0003800000 */
[----:B------:R-:W5:Y:S02]  /*54c0*/  LDG.E.U8 R93, desc[UR48][R8.64+0x18] ;  /* 0x00001830085d7981 */ /* 0x000f64000c1e1100 */
[----:B-----5:R-:W-:-:S05]  /*54d0*/  PRMT R12, R93, 0x8880, RZ ;  /* 0x000088805d0c7816 */ /* 0x020fca00000000ff */
[----:B------:R-:W-:-:S07]  /*54e0*/  IMAD R3, R12, R83, RZ ;  /* 0x000000530c037224 */ /* 0x000fce00078e02ff */
.L_x_63:
[----:B------:R-:W-:Y:S05]  /*54f0*/  BSYNC B1 ;  /* 0x0000000000017941 */ /* 0x000fea0003800000 */
.L_x_62:
[----:B---3--:R-:W-:Y:S01]  /*5500*/  @!P5 IMAD R13, R68, R82, R3 ;  /* 0x00000052440dd224 */ /* 0x008fe200078e0203 */
[----:B------:R-:W-:Y:S04]  /*5510*/  BSSY B1, `(.L_x_64) ;  /* 0x0000006000017945 */ /* 0x000fe80003800000 */
[----:B------:R3:W-:Y:S01]  /*5520*/  @!P5 STG.E.U8 desc[UR48][R4.64+0x18], R13 ;  /* 0x0000180d0400d986 */ /* 0x0007e2000c101130 */
[----:B------:R-:W-:Y:S05]  /*5530*/  @P4 BRA `(.L_x_65) ;  /* 0x00000000000c4947 */ /* 0x000fea0003800000 */
[----:B------:R-:W5:Y:S02]  /*5540*/  LDG.E.U8 R93, desc[UR48][R8.64+0x19] ;  /* 0x00001930085d7981 */ /* 0x000f64000c1e1100 */
[----:B-----5:R-:W-:-:S05]  /*5550*/  PRMT R12, R93, 0x8880, RZ ;  /* 0x000088805d0c7816 */ /* 0x020fca00000000ff */
[----:B------:R-:W-:-:S07]  /*5560*/  IMAD R3, R12, R83, RZ ;  /* 0x000000530c037224 */ /* 0x000fce00078e02ff */
.L_x_65:
[----:B------:R-:W-:Y:S05]  /*5570*/  BSYNC B1 ;  /* 0x0000000000017941 */ /* 0x000fea0003800000 */
.L_x_64:
        /* <DEDUP_REMOVED lines=13> */
.L_x_67:
[----:B------:R-:W-:Y:S05]  /*5650*/  BSYNC B1 ;  /* 0x0000000000017941 */ /* 0x000fea0003800000 */
.L_x_66:
[----:B---3--:R-:W-:Y:S01]  /*5660*/  @!P1 IMAD R13, R70, R82, R3 ;  /* 0x00000052460d9224 */ /* 0x008fe200078e0203 */
[----:B------:R-:W-:Y:S04]  /*5670*/  BSSY B1, `(.L_x_68) ;  /* 0x0000006000017945 */ /* 0x000fe80003800000 */
[----:B------:R3:W-:Y:S01]  /*5680*/  @!P1 STG.E.U8 desc[UR48][R6.64+0x18], R13 ;  /* 0x0000180d06009986 */ /* 0x0007e2000c101130 */
[----:B------:R-:W-:Y:S05]  /*5690*/  @P0 BRA `(.L_x_69) ;  /* 0x00000000000c0947 */ /* 0x000fea0003800000 */
[----:B------:R-:W5:Y:S02]  /*56a0*/  LDG.E.U8 R93, desc[UR48][R10.64+0x19] ;  /* 0x000019300a5d7981 */ /* 0x000f64000c1e1100 */
[----:B-----5:R-:W-:-:S05]  /*56b0*/  PRMT R12, R93, 0x8880, RZ ;  /* 0x000088805d0c7816 */ /* 0x020fca00000000ff */
[----:B------:R-:W-:-:S07]  /*56c0*/  IMAD R3, R12, R83, RZ ;  /* 0x000000530c037224 */ /* 0x000fce00078e02ff */
.L_x_69:
[----:B------:R-:W-:Y:S05]  /*56d0*/  BSYNC B1 ;  /* 0x0000000000017941 */ /* 0x000fea0003800000 */
.L_x_68:
[----:B------:R-:W-:Y:S01]  /*56e0*/  @!P0 IMAD R71, R71, R82, R3 ;  /* 0x0000005247478224 */ /* 0x000fe200078e0203 */
[----:B------:R-:W-:Y:S04]  /*56f0*/  BSSY B1, `(.L_x_70) ;  /* 0x0000006000017945 */ /* 0x000fe80003800000 */
[----:B------:R0:W-:Y:S01]  /*5700*/  @!P0 STG.E.U8 desc[UR48][R6.64+0x19], R71 ;  /* 0x0000194706008986 */ /* 0x0001e2000c101130 */
[----:B------:R-:W-:Y:S05]  /*5710*/  @P5 BRA `(.L_x_71) ;  /* 0x00000000000c5947 */ /* 0x000fea0003800000 */
[----:B------:R-:W5:Y:S02]  /*5720*/  LDG.E.U8 R93, desc[UR48][R8.64+0x20] ;  /* 0x00002030085d7981 */ /* 0x000f64000c1e1100 */
[----:B-----5:R-:W-:-:S05]  /*5730*/  PRMT R12, R93, 0x8880, RZ ;  /* 0x000088805d0c7816 */ /* 0x020fca00000000ff */
[----:B------:R-:W-:-:S07]  /*5740*/  IMAD R3, R12, R83, RZ ;  /* 0x000000530c037224 */ /* 0x000fce00078e02ff */
.L_x_71:
[----:B------:R-:W-:Y:S05]  /*5750*/  BSYNC B1 ;  /* 0x0000000000017941 */ /* 0x000fea0003800000 */
.L_x_70:
[----:B---3--:R-:W-:Y:S01]  /*5760*/  @!P5 IMAD R13, R56, R82, R3 ;  /* 0x00000052380dd224 */ /* 0x008fe200078e0203 */
[----:B------:R-:W-:Y:S04]  /*5770*/  BSSY B1, `(.L_x_72) ;  /* 0x0000006000017945 */ /* 0x000fe80003800000 */
[----:B------:R3:W-:Y:S01]  /*5780*/  @!P5 STG.E.U8 desc[UR48][R4.64+0x20], R13 ;  /* 0x0000200d0400d986 */ /* 0x0007e2000c101130 */
[----:B------:R-:W-:Y:S05]  /*5790*/  @P4 BRA `(.L_x_73) ;  /* 0x00000000000c4947 */ /* 0x000fea0003800000 */
[----:B------:R-:W5:Y:S02]  /*57a0*/  LDG.E.U8 R93, desc[UR48][R8.64+0x21] ;  /* 0x00002130085d7981 */ /* 0x000f64000c1e1100 */
[----:B-----5:R-:W-:-:S05]  /*57b0*/  PRMT R12, R93, 0x8880, RZ ;  /* 0x000088805d0c7816 */ /* 0x020fca00000000ff */
[----:B------:R-:W-:-:S07]  /*57c0*/  IMAD R3, R12, R83, RZ ;  /* 0x000000530c037224 */ /* 0x000fce00078e02ff */
.L_x_73:
[----:B------:R-:W-:Y:S05]  /*57d0*/  BSYNC B1 ;  /* 0x0000000000017941 */ /* 0x000fea0003800000 */
.L_x_72:
        /* <DEDUP_REMOVED lines=13> */
.L_x_75:
[----:B------:R-:W-:Y:S05]  /*58b0*/  BSYNC B1 ;  /* 0x0000000000017941 */ /* 0x000fea0003800000 */
.L_x_74:
[----:B---3--:R-:W-:Y:S01]  /*58c0*/  @!P3 IMAD R13, R58, R82, R3 ;  /* 0x000000523a0db224 */ /* 0x008fe200078e0203 */
[----:B------:R-:W-:Y:S04]  /*58d0*/  BSSY B1, `(.L_x_76) ;  /* 0x0000006000017945 */ /* 0x000fe80003800000 */
[----:B------:R3:W-:Y:S01]  /*58e0*/  @!P3 STG.E.U8 desc[UR48][R6.64+0x20], R13 ;  /* 0x0000200d0600b986 */ /* 0x0007e2000c101130 */
[----:B------:R-:W-:Y:S05]  /*58f0*/  @P2 BRA `(.L_x_77) ;  /* 0x00000000000c2947 */ /* 0x000fea0003800000 */
[----:B------:R-:W5:Y:S02]  /*5900*/  LDG.E.U8 R93, desc[UR48][R10.64+0x21] ;  /* 0x000021300a5d7981 */ /* 0x000f64000c1e1100 */
[----:B-----5:R-:W-:-:S05]  /*5910*/  PRMT R12, R93, 0x8880, RZ ;  /* 0x000088805d0c7816 */ /* 0x020fca00000000ff */
[----:B------:R-:W-:-:S07]  /*5920*/  IMAD R3, R12, R83, RZ ;  /* 0x000000530c037224 */ /* 0x000fce00078e02ff */
.L_x_77:
[----:B------:R-:W-:Y:S05]  /*5930*/  BSYNC B1 ;  /* 0x0000000000017941 */ /* 0x000fea0003800000 */
.L_x_76:
[----:B------:R-:W-:Y:S01]  /*5940*/  @!P2 IMAD R59, R59, R82, R3 ;  /* 0x000000523b3ba224 */ /* 0x000fe200078e0203 */
[----:B------:R-:W-:Y:S04]  /*5950*/  BSSY B1, `(.L_x_78) ;  /* 0x0000006000017945 */ /* 0x000fe80003800000 */
[----:B------:R0:W-:Y:S01]  /*5960*/  @!P2 STG.E.U8 desc[UR48][R6.64+0x21], R59 ;  /* 0x0000213b0600a986 */ /* 0x0001e2000c101130 */
[----:B------:R-:W-:Y:S05]  /*5970*/  @P5 BRA `(.L_x_79) ;  /* 0x00000000000c5947 */ /* 0x000fea0003800000 */
[----:B------:R-:W5:Y:S02]  /*5980*/  LDG.E.U8 R93, desc[UR48][R8.64+0x28] ;  /* 0x00002830085d7981 */ /* 0x000f64000c1e1100 */
[----:B-----5:R-:W-:-:S05]  /*5990*/  PRMT R12, R93, 0x8880, RZ ;  /* 0x000088805d0c7816 */ /* 0x020fca00000000ff */
[----:B------:R-:W-:-:S07]  /*59a0*/  IMAD R3, R12, R83, RZ ;  /* 0x000000530c037224 */ /* 0x000fce00078e02ff */
.L_x_79:
[----:B------:R-:W-:Y:S05]  /*59b0*/  BSYNC B1 ;  /* 0x0000000000017941 */ /* 0x000fea0003800000 */
.L_x_78:
[----:B---3--:R-:W-:Y:S01]  /*59c0*/  @!P5 IMAD R13, R60, R82, R3 ;  /* 0x000000523c0dd224 */ /* 0x008fe200078e0203 */
[----:B------:R-:W-:Y:S04]  /*59d0*/  BSSY B1, `(.L_x_80) ;  /* 0x0000006000017945 */ /* 0x000fe80003800000 */
[----:B------:R3:W-:Y:S01]  /*59e0*/  @!P5 STG.E.U8 desc[UR48][R4.64+0x28], R13 ;  /* 0x0000280d0400d986 */ /* 0x0007e2000c101130 */
[----:B------:R-:W-:Y:S05]  /*59f0*/  @P4 BRA `(.L_x_81) ;  /* 0x00000000000c4947 */ /* 0x000fea0003800000 */
[----:B------:R-:W5:Y:S02]  /*5a00*/  LDG.E.U8 R93, desc[UR48][R8.64+0x29] ;  /* 0x00002930085d7981 */ /* 0x000f64000c1e1100 */
[----:B-----5:R-:W-:-:S05]  /*5a10*/  PRMT R12, R93, 0x8880, RZ ;  /* 0x000088805d0c7816 */ /* 0x020fca00000000ff */
[----:B------:R-:W-:-:S07]  /*5a20*/  IMAD R3, R12, R83, RZ ;  /* 0x000000530c037224 */ /* 0x000fce00078e02ff */
.L_x_81:
[----:B------:R-:W-:Y:S05]  /*5a30*/  BSYNC B1 ;  /* 0x0000000000017941 */ /* 0x000fea0003800000 */
.L_x_80:
        /* <DEDUP_REMOVED lines=13> */
.L_x_83:
[----:B------:R-:W-:Y:S05]  /*5b10*/  BSYNC B1 ;  /* 0x0000000000017941 */ /* 0x000fea0003800000 */
.L_x_82:
[----:B---3--:R-:W-:Y:S01]  /*5b20*/  @!P1 IMAD R13, R62, R82, R3 ;  /* 0x000000523e0d9224 */ /* 0x008fe200078e0203 */
[----:B------:R-:W-:Y:S04]  /*5b30*/  BSSY B1, `(.L_x_84) ;  /* 0x0000006000017945 */ /* 0x000fe80003800000 */
[----:B------:R3:W-:Y:S01]  /*5b40*/  @!P1 STG.E.U8 desc[UR48][R6.64+0x28], R13 ;  /* 0x0000280d06009986 */ /* 0x0007e2000c101130 */
[----:B------:R-:W-:Y:S05]  /*5b50*/  @P0 BRA `(.L_x_85) ;  /* 0x00000000000c0947 */ /* 0x000fea0003800000 */
[----:B------:R-:W5:Y:S02]  /*5b60*/  LDG.E.U8 R93, desc[UR48][R10.64+0x29] ;  /* 0x000029300a5d7981 */ /* 0x000f64000c1e1100 */
[----:B-----5:R-:W-:-:S05]  /*5b70*/  PRMT R12, R93, 0x8880, RZ ;  /* 0x000088805d0c7816 */ /* 0x020fca00000000ff */
[----:B------:R-:W-:-:S07]  /*5b80*/  IMAD R3, R12, R83, RZ ;  /* 0x000000530c037224 */ /* 0x000fce00078e02ff */
.L_x_85:
[----:B------:R-:W-:Y:S05]  /*5b90*/  BSYNC B1 ;  /* 0x0000000000017941 */ /* 0x000fea0003800000 */
.L_x_84:
[----:B------:R-:W-:Y:S01]  /*5ba0*/  @!P0 IMAD R63, R63, R82, R3 ;  /* 0x000000523f3f8224 */ /* 0x000fe200078e0203 */
[----:B------:R-:W-:Y:S04]  /*5bb0*/  BSSY B1, `(.L_x_86) ;  /* 0x0000006000017945 */ /* 0x000fe80003800000 */
[----:B------:R0:W-:Y:S01]  /*5bc0*/  @!P0 STG.E.U8 desc[UR48][R6.64+0x29], R63 ;  /* 0x0000293f06008986 */ /* 0x0001e2000c101130 */
[----:B------:R-:W-:Y:S05]  /*5bd0*/  @P5 BRA `(.L_x_87) ;  /* 0x00000000000c5947 */ /* 0x000fea0003800000 */
[----:B------:R-:W5:Y:S02]  /*5be0*/  LDG.E.U8 R93, desc[UR48][R8.64+0x30] ;  /* 0x00003030085d7981 */ /* 0x000f64000c1e1100 */
[----:B-----5:R-:W-:-:S05]  /*5bf0*/  PRMT R12, R93, 0x8880, RZ ;  /* 0x000088805d0c7816 */ /* 0x020fca00000000ff */
[----:B------:R-:W-:-:S07]  /*5c00*/  IMAD R3, R12, R83, RZ ;  /* 0x000000530c037224 */ /* 0x000fce00078e02ff */
.L_x_87:
[----:B------:R-:W-:Y:S05]  /*5c10*/  BSYNC B1 ;  /* 0x0000000000017941 */ /* 0x000fea0003800000 */
.L_x_86:
[----:B---3--:R-:W-:Y:S01]  /*5c20*/  @!P5 IMAD R13, R48, R82, R3 ;  /* 0x00000052300dd224 */ /* 0x008fe200078e0203 */
[----:B------:R-:W-:Y:S04]  /*5c30*/  BSSY B1, `(.L_x_88) ;  /* 0x0000006000017945 */ /* 0x000fe80003800000 */
[----:B------:R3:W-:Y:S01]  /*5c40*/  @!P5 STG.E.U8 desc[UR48][R4.64+0x30], R13 ;  /* 0x0000300d0400d986 */ /* 0x0007e2000c101130 */
[----:B------:R-:W-:Y:S05]  /*5c50*/  @P4 BRA `(.L_x_89) ;  /* 0x00000000000c4947 */ /* 0x000fea0003800000 */
[----:B------:R-:W5:Y:S02]  /*5c60*/  LDG.E.U8 R93, desc[UR48][R8.64+0x31] ;  /* 0x00003130085d7981 */ /* 0x000f64000c1e1100 */
[----:B-----5:R-:W-:-:S05]  /*5c70*/  PRMT R12, R93, 0x8880, RZ ;  /* 0x000088805d0c7816 */ /* 0x020fca00000000ff */
[----:B------:R-:W-:-:S07]  /*5c80*/  IMAD R3, R12, R83, RZ ;  /* 0x000000530c037224 */ /* 0x000fce00078e02ff */
.L_x_89:
[----:B------:R-:W-:Y:S05]  /*5c90*/  BSYNC B1 ;  /* 0x0000000000017941 */ /* 0x000fea0003800000 */
.L_x_88:
        /* <DEDUP_REMOVED lines=13> */
.L_x_91:
[----:B------:R-:W-:Y:S05]  /*5d70*/  BSYNC B1 ;  /* 0x0000000000017941 */ /* 0x000fea0003800000 */
.L_x_90:
[----:B---3--:R-:W-:Y:S01]  /*5d80*/  @!P3 IMAD R13, R50, R82, R3 ;  /* 0x00000052320db224 */ /* 0x008fe200078e0203 */
[----:B------:R-:W-:Y:S04]  /*5d90*/  BSSY B1, `(.L_x_92) ;  /* 0x0000006000017945 */ /* 0x000fe80003800000 */
[----:B------:R3:W-:Y:S01]  /*5da0*/  @!P3 STG.E.U8 desc[UR48][R6.64+0x30], R13 ;  /* 0x0000300d0600b986 */ /* 0x0007e2000c101130 */
[----:B------:R-:W-:Y:S05]  /*5db0*/  @P2 BRA `(.L_x_93) ;  /* 0x00000000000c2947 */ /* 0x000fea0003800000 */
[----:B------:R-:W5:Y:S02]  /*5dc0*/  LDG.E.U8 R93, desc[UR48][R10.64+0x31] ;  /* 0x000031300a5d7981 */ /* 0x000f64000c1e1100 */
[----:B-----5:R-:W-:-:S05]  /*5dd0*/  PRMT R12, R93, 0x8880, RZ ;  /* 0x000088805d0c7816 */ /* 0x020fca00000000ff */
[----:B------:R-:W-:-:S07]  /*5de0*/  IMAD R3, R12, R83, RZ ;  /* 0x000000530c037224 */ /* 0x000fce00078e02ff */
.L_x_93:
[----:B------:R-:W-:Y:S05]  /*5df0*/  BSYNC B1 ;  /* 0x0000000000017941 */ /* 0x000fea0003800000 */
.L_x_92:
[----:B------:R-:W-:Y:S01]  /*5e00*/  @!P2 IMAD R51, R51, R82, R3 ;  /* 0x000000523333a224 */ /* 0x000fe200078e0203 */
[----:B------:R-:W-:Y:S04]  /*5e10*/  BSSY B1, `(.L_x_94) ;  /* 0x0000006000017945 */ /* 0x000fe80003800000 */
[----:B------:R0:W-:Y:S01]  /*5e20*/  @!P2 STG.E.U8 desc[UR48][R6.64+0x31], R51 ;  /* 0x000031330600a986 */ /* 0x0001e2000c101130 */
[----:B------:R-:W-:Y:S05]  /*5e30*/  @P5 BRA `(.L_x_95) ;  /* 0x00000000000c5947 */ /* 0x000fea0003800000 */
[----:B------:R-:W5:Y:S02]  /*5e40*/  LDG.E.U8 R93, desc[UR48][R8.64+0x38] ;  /* 0x00003830085d7981 */ /* 0x000f64000c1e1100 */
[----:B-----5:R-:W-:-:S05]  /*5e50*/  PRMT R12, R93, 0x8880, RZ ;  /* 0x000088805d0c7816 */ /* 0x020fca00000000ff */
[----:B------:R-:W-:-:S07]  /*5e60*/  IMAD R3, R12, R83, RZ ;  /* 0x000000530c037224 */ /* 0x000fce00078e02ff */
.L_x_95:
[----:B------:R-:W-:Y:S05]  /*5e70*/  BSYNC B1 ;  /* 0x0000000000017941 */ /* 0x000fea0003800000 */
.L_x_94:
[----:B---3--:R-:W-:Y:S01]  /*5e80*/  @!P5 IMAD R13, R52, R82, R3 ;  /* 0x00000052340dd224 */ /* 0x008fe200078e0203 */
[----:B------:R-:W-:Y:S04]  /*5e90*/  BSSY B1, `(.L_x_96) ;  /* 0x0000006000017945 */ /* 0x000fe80003800000 */
[----:B------:R3:W-:Y:S01]  /*5ea0*/  @!P5 STG.E.U8 desc[UR48][R4.64+0x38], R13 ;  /* 0x0000380d0400d986 */ /* 0x0007e2000c101130 */
[----:B------:R-:W-:Y:S05]  /*5eb0*/  @P4 BRA `(.L_x_97) ;  /* 0x00000000000c4947 */ /* 0x000fea0003800000 */
[----:B------:R-:W5:Y:S02]  /*5ec0*/  LDG.E.U8 R93, desc[UR48][R8.64+0x39] ;  /* 0x00003930085d7981 */ /* 0x000f64000c1e1100 */
[----:B-----5:R-:W-:-:S05]  /*5ed0*/  PRMT R12, R93, 0x8880, RZ ;  /* 0x000088805d0c7816 */ /* 0x020fca00000000ff */
[----:B------:R-:W-:-:S07]  /*5ee0*/  IMAD R3, R12, R83, RZ ;  /* 0x000000530c037224 */ /* 0x000fce00078e02ff */
.L_x_97:
[----:B------:R-:W-:Y:S05]  /*5ef0*/  BSYNC B1 ;  /* 0x0000000000017941 */ /* 0x000fea0003800000 */
.L_x_96:
        /* <DEDUP_REMOVED lines=13> */
.L_x_99:
[----:B------:R-:W-:Y:S05]  /*5fd0*/  BSYNC B1 ;  /* 0x0000000000017941 */ /* 0x000fea0003800000 */
.L_x_98:
[----:B---3--:R-:W-:Y:S01]  /*5fe0*/  @!P1 IMAD R13, R54, R82, R3 ;  /* 0x00000052360d9224 */ /* 0x008fe200078e0203 */
[----:B------:R-:W-:Y:S04]  /*5ff0*/  BSSY B1, `(.L_x_100) ;  /* 0x0000006000017945 */ /* 0x000fe80003800000 */
[----:B------:R3:W-:Y:S01]  /*6000*/  @!P1 STG.E.U8 desc[UR48][R6.64+0x38], R13 ;  /* 0x0000380d06009986 */ /* 0x0007e2000c101130 */
[----:B------:R-:W-:Y:S05]  /*6010*/  @P0 BRA `(.L_x_101) ;  /* 0x00000000000c0947 */ /* 0x000fea0003800000 */
[----:B------:R-:W5:Y:S02]  /*6020*/  LDG.E.U8 R93, desc[UR48][R10.64+0x39] ;  /* 0x000039300a5d7981 */ /* 0x000f64000c1e1100 */
[----:B-----5:R-:W-:-:S05]  /*6030*/  PRMT R12, R93, 0x8880, RZ ;  /* 0x000088805d0c7816 */ /* 0x020fca00000000ff */
[----:B------:R-:W-:-:S07]  /*6040*/  IMAD R3, R12, R83, RZ ;  /* 0x000000530c037224 */ /* 0x000fce00078e02ff */
.L_x_101:
[----:B------:R-:W-:Y:S05]  /*6050*/  BSYNC B1 ;  /* 0x0000000000017941 */ /* 0x000fea0003800000 */
.L_x_100:
[----:B------:R-:W-:Y:S01]  /*6060*/  @!P0 IMAD R55, R55, R82, R3 ;  /* 0x0000005237378224 */ /* 0x000fe200078e0203 */
[----:B------:R-:W-:Y:S04]  /*6070*/  BSSY B1, `(.L_x_102) ;  /* 0x0000006000017945 */ /* 0x000fe80003800000 */
[----:B------:R0:W-:Y:S01]  /*6080*/  @!P0 STG.E.U8 desc[UR48][R6.64+0x39], R55 ;  /* 0x0000393706008986 */ /* 0x0001e2000c101130 */
[----:B------:R-:W-:Y:S05]  /*6090*/  @P5 BRA `(.L_x_103) ;  /* 0x00000000000c5947 */ /* 0x000fea0003800000 */
[----:B------:R-:W5:Y:S02]  /*60a0*/  LDG.E.U8 R93, desc[UR48][R8.64+0x40] ;  /* 0x00004030085d7981 */ /* 0x000f64000c1e1100 */
[----:B-----5:R-:W-:-:S05]  /*60b0*/  PRMT R12, R93, 0x8880, RZ ;  /* 0x000088805d0c7816 */ /* 0x020fca00000000ff */
[----:B------:R-:W-:-:S07]  /*60c0*/  IMAD R3, R12, R83, RZ ;  /* 0x000000530c037224 */ /* 0x000fce00078e02ff */
.L_x_103:
[----:B------:R-:W-:Y:S05]  /*60d0*/  BSYNC B1 ;  /* 0x0000000000017941 */ /* 0x000fea0003800000 */
.L_x_102:
[----:B---3--:R-:W-:Y:S01]  /*60e0*/  @!P5 IMAD R13, R40, R82, R3 ;  /* 0x00000052280dd224 */ /* 0x008fe200078e0203 */
[----:B------:R-:W-:Y:S04]  /*60f0*/  BSSY B1, `(.L_x_104) ;  /* 0x0000006000017945 */ /* 0x000fe80003800000 */
[----:B------:R3:W-:Y:S01]  /*6100*/  @!P5 STG.E.U8 desc[UR48][R4.64+0x40], R13 ;  /* 0x0000400d0400d986 */ /* 0x0007e2000c101130 */
[----:B------:R-:W-:Y:S05]  /*6110*/  @P4 BRA `(.L_x_105) ;  /* 0x00000000000c4947 */ /* 0x000fea0003800000 */
[----:B------:R-:W5:Y:S02]  /*6120*/  LDG.E.U8 R93, desc[UR48][R8.64+0x41] ;  /* 0x00004130085d7981 */ /* 0x000f64000c1e1100 */
[----:B-----5:R-:W-:-:S05]  /*6130*/  PRMT R12, R93, 0x8880, RZ ;  /* 0x000088805d0c7816 */ /* 0x020fca00000000ff */
[----:B------:R-:W-:-:S07]  /*6140*/  IMAD R3, R12, R83, RZ ;  /* 0x000000530c037224 */ /* 0x000fce00078e02ff */
.L_x_105:
[----:B------:R-:W-:Y:S05]  /*6150*/  BSYNC B1 ;  /* 0x0000000000017941 */ /* 0x000fea0003800000 */
.L_x_104:
        /* <DEDUP_REMOVED lines=13> */
.L_x_107:
[----:B------:R-:W-:Y:S05]  /*6230*/  BSYNC B1 ;  /* 0x0000000000017941 */ /* 0x000fea0003800000 */
.L_x_106:
[----:B---3--:R-:W-:Y:S01]  /*6240*/  @!P3 IMAD R13, R42, R82, R3 ;  /* 0x000000522a0db224 */ /* 0x008fe200078e0203 */
[----:B------:R-:W-:Y:S04]  /*6250*/  BSSY B1, `(.L_x_108) ;  /* 0x0000006000017945 */ /* 0x000fe80003800000 */
[----:B------:R3:W-:Y:S01]  /*6260*/  @!P3 STG.E.U8 desc[UR48][R6.64+0x40], R13 ;  /* 0x0000400d0600b986 */ /* 0x0007e2000c101130 */
[----:B------:R-:W-:Y:S05]  /*6270*/  @P2 BRA `(.L_x_109) ;  /* 0x00000000000c2947 */ /* 0x000fea0003800000 */
[----:B------:R-:W5:Y:S02]  /*6280*/  LDG.E.U8 R93, desc[UR48][R10.64+0x41] ;  /* 0x000041300a5d7981 */ /* 0x000f64000c1e1100 */
[----:B-----5:R-:W-:-:S05]  /*6290*/  PRMT R12, R93, 0x8880, RZ ;  /* 0x000088805d0c7816 */ /* 0x020fca00000000ff */
[----:B------:R-:W-:-:S07]  /*62a0*/  IMAD R3, R12, R83, RZ ;  /* 0x000000530c037224 */ /* 0x000fce00078e02ff */
.L_x_109:
[----:B------:R-:W-:Y:S05]  /*62b0*/  BSYNC B1 ;  /* 0x0000000000017941 */ /* 0x000fea0003800000 */
.L_x_108:
[----:B------:R-:W-:Y:S01]  /*62c0*/  @!P2 IMAD R43, R43, R82, R3 ;  /* 0x000000522b2ba224 */ /* 0x000fe200078e0203 */
[----:B------:R-:W-:Y:S04]  /*62d0*/  BSSY B1, `(.L_x_110) ;  /* 0x0000006000017945 */ /* 0x000fe80003800000 */
[----:B------:R0:W-:Y:S01]  /*62e0*/  @!P2 STG.E.U8 desc[UR48][R6.64+0x41], R43 ;  /* 0x0000412b0600a986 */ /* 0x0001e2000c101130 */
[----:B------:R-:W-:Y:S05]  /*62f0*/  @P5 BRA `(.L_x_111) ;  /* 0x00000000000c5947 */ /* 0x000fea0003800000 */
[----:B------:R-:W5:Y:S02]  /*6300*/  LDG.E.U8 R93, desc[UR48][R8.64+0x48] ;  /* 0x00004830085d7981 */ /* 0x000f64000c1e1100 */
[----:B-----5:R-:W-:-:S05]  /*6310*/  PRMT R12, R93, 0x8880, RZ ;  /* 0x000088805d0c7816 */ /* 0x020fca00000000ff */
[----:B------:R-:W-:-:S07]  /*6320*/  IMAD R3, R12, R83, RZ ;  /* 0x000000530c037224 */ /* 0x000fce00078e02ff */
.L_x_111:
[----:B------:R-:W-:Y:S05]  /*6330*/  BSYNC B1 ;  /* 0x0000000000017941 */ /* 0x000fea0003800000 */
.L_x_110:
[----:B---3--:R-:W-:Y:S01]  /*6340*/  @!P5 IMAD R13, R44, R82, R3 ;  /* 0x000000522c0dd224 */ /* 0x008fe200078e0203 */
[----:B------:R-:W-:Y:S04]  /*6350*/  BSSY B1, `(.L_x_112) ;  /* 0x0000006000017945 */ /* 0x000fe80003800000 */
[----:B------:R3:W-:Y:S01]  /*6360*/  @!P5 STG.E.U8 desc[UR48][R4.64+0x48], R13 ;  /* 0x0000480d0400d986 */ /* 0x0007e2000c101130 */
[----:B------:R-:W-:Y:S05]  /*6370*/  @P4 BRA `(.L_x_113) ;  /* 0x00000000000c4947 */ /* 0x000fea0003800000 */
[----:B------:R-:W5:Y:S02]  /*6380*/  LDG.E.U8 R93, desc[UR48][R8.64+0x49] ;  /* 0x00004930085d7981 */ /* 0x000f64000c1e1100 */
[----:B-----5:R-:W-:-:S05]  /*6390*/  PRMT R12, R93, 0x8880, RZ ;  /* 0x000088805d0c7816 */ /* 0x020fca00000000ff */
[----:B------:R-:W-:-:S07]  /*63a0*/  IMAD R3, R12, R83, RZ ;  /* 0x000000530c037224 */ /* 0x000fce00078e02ff */
.L_x_113:
[----:B------:R-:W-:Y:S05]  /*63b0*/  BSYNC B1 ;  /* 0x0000000000017941 */ /* 0x000fea0003800000 */
.L_x_112:
        /* <DEDUP_REMOVED lines=13> */
.L_x_115:
[----:B------:R-:W-:Y:S05]  /*6490*/  BSYNC B1 ;  /* 0x0000000000017941 */ /* 0x000fea0003800000 */
.L_x_114:
[----:B---3--:R-:W-:Y:S01]  /*64a0*/  @!P1 IMAD R13, R46, R82, R3 ;  /* 0x000000522e0d9224 */ /* 0x008fe200078e0203 */
[----:B------:R-:W-:Y:S04]  /*64b0*/  BSSY B1, `(.L_x_116) ;  /* 0x0000006000017945 */ /* 0x000fe80003800000 */
[----:B------:R3:W-:Y:S01]  /*64c0*/  @!P1 STG.E.U8 desc[UR48][R6.64+0x48], R13 ;  /* 0x0000480d06009986 */ /* 0x0007e2000c101130 */
[----:B------:R-:W-:Y:S05]  /*64d0*/  @P4 BRA `(.L_x_117) ;  /* 0x00000000000c4947 */ /* 0x000fea0003800000 */
[----:B------:R-:W5:Y:S02]  /*64e0*/  LDG.E.U8 R93, desc[UR48][R10.64+0x49] ;  /* 0x000049300a5d7981 */ /* 0x000f64000c1e1100 */
[----:B-----5:R-:W-:-:S05]  /*64f0*/  PRMT R12, R93, 0x8880, RZ ;  /* 0x000088805d0c7816 */ /* 0x020fca00000000ff */
[----:B------:R-:W-:-:S07]  /*6500*/  IMAD R3, R12, R83, RZ ;  /* 0x000000530c037224 */ /* 0x000fce00078e02ff */
.L_x_117:
[----:B------:R-:W-:Y:S05]  /*6510*/  BSYNC B1 ;  /* 0x0000000000017941 */ /* 0x000fea0003800000 */
.L_x_116:
[----:B------:R-:W-:Y:S01]  /*6520*/  @!P4 IMAD R47, R47, R82, R3 ;  /* 0x000000522f2fc224 */ /* 0x000fe200078e0203 */
[----:B------:R-:W-:Y:S04]  /*6530*/  BSSY B1, `(.L_x_118) ;  /* 0x0000006000017945 */ /* 0x000fe80003800000 */
[----:B------:R0:W-:Y:S01]  /*6540*/  @!P4 STG.E.U8 desc[UR48][R6.64+0x49], R47 ;  /* 0x0000492f0600c986 */ /* 0x0001e2000c101130 */
[----:B------:R-:W-:Y:S05]  /*6550*/  @P5 BRA `(.L_x_119) ;  /* 0x00000000000c5947 */ /* 0x000fea0003800000 */
[----:B------:R-:W5:Y:S02]  /*6560*/  LDG.E.U8 R93, desc[UR48][R8.64+0x50] ;  /* 0x00005030085d7981 */ /* 0x000f64000c1e1100 */
[----:B-----5:R-:W-:-:S05]  /*6570*/  PRMT R12, R93, 0x8880, RZ ;  /* 0x000088805d0c7816 */ /* 0x020fca00000000ff */
[----:B------:R-:W-:-:S07]  /*6580*/  IMAD R3, R12, R83, RZ ;  /* 0x000000530c037224 */ /* 0x000fce00078e02ff */
.L_x_119:
[----:B------:R-:W-:Y:S05]  /*6590*/  BSYNC B1 ;  /* 0x0000000000017941 */ /* 0x000fea0003800000 */
.L_x_118:
[----:B---3--:R-:W-:Y:S01]  /*65a0*/  @!P5 IMAD R13, R32, R82, R3 ;  /* 0x00000052200dd224 */ /* 0x008fe200078e0203 */
[----:B------:R-:W-:Y:S04]  /*65b0*/  BSSY B1, `(.L_x_120) ;  /* 0x0000006000017945 */ /* 0x000fe80003800000 */
[----:B------:R3:W-:Y:S01]  /*65c0*/  @!P5 STG.E.U8 desc[UR48][R4.64+0x50], R13 ;  /* 0x0000500d0400d986 */ /* 0x0007e2000c101130 */
[----:B------:R-:W-:Y:S05]  /*65d0*/  @P0 BRA `(.L_x_121) ;  /* 0x00000000000c0947 */ /* 0x000fea0003800000 */
[----:B------:R-:W5:Y:S02]  /*65e0*/  LDG.E.U8 R93, desc[UR48][R8.64+0x51] ;  /* 0x00005130085d7981 */ /* 0x000f64000c1e1100 */
[----:B-----5:R-:W-:-:S05]  /*65f0*/  PRMT R12, R93, 0x8880, RZ ;  /* 0x000088805d0c7816 */ /* 0x020fca00000000ff */
[----:B------:R-:W-:-:S07]  /*6600*/  IMAD R3, R12, R83, RZ ;  /* 0x000000530c037224 */ /* 0x000fce00078e02ff */
.L_x_121:
[----:B------:R-:W-:Y:S05]  /*6610*/  BSYNC B1 ;  /* 0x0000000000017941 */ /* 0x000fea0003800000 */
.L_x_120:
        /* <DEDUP_REMOVED lines=13> */
.L_x_123:
[----:B------:R-:W-:Y:S05]  /*66f0*/  BSYNC B1 ;  /* 0x0000000000017941 */ /* 0x000fea0003800000 */
.L_x_122:
[----:B---3--:R-:W-:Y:S01]  /*6700*/  @!P3 IMAD R13, R34, R82, R3 ;  /* 0x00000052220db224 */ /* 0x008fe200078e0203 */
[----:B------:R-:W-:Y:S04]  /*6710*/  BSSY B1, `(.L_x_124) ;  /* 0x0000006000017945 */ /* 0x000fe80003800000 */
[----:B------:R3:W-:Y:S01]  /*6720*/  @!P3 STG.E.U8 desc[UR48][R6.64+0x50], R13 ;  /* 0x0000500d0600b986 */ /* 0x0007e2000c101130 */
[----:B------:R-:W-:Y:S05]  /*6730*/  @P2 BRA `(.L_x_125) ;  /* 0x00000000000c2947 */ /* 0x000fea0003800000 */
[----:B------:R-:W5:Y:S02]  /*6740*/  LDG.E.U8 R93, desc[UR48][R10.64+0x51] ;  /* 0x000051300a5d7981 */ /* 0x000f64000c1e1100 */
[----:B-----5:R-:W-:-:S05]  /*6750*/  PRMT R12, R93, 0x8880, RZ ;  /* 0x000088805d0c7816 */ /* 0x020fca00000000ff */
[----:B------:R-:W-:-:S07]  /*6760*/  IMAD R3, R12, R83, RZ ;  /* 0x000000530c037224 */ /* 0x000fce00078e02ff */
.L_x_125:
[----:B------:R-:W-:Y:S05]  /*6770*/  BSYNC B1 ;  /* 0x0000000000017941 */ /* 0x000fea0003800000 */
.L_x_124:
[----:B------:R-:W-:Y:S01]  /*6780*/  @!P2 IMAD R35, R35, R82, R3 ;  /* 0x000000522323a224 */ /* 0x000fe200078e0203 */
[----:B------:R-:W-:Y:S04]  /*6790*/  BSSY B1, `(.L_x_126) ;  /* 0x0000006000017945 */ /* 0x000fe80003800000 */
[----:B------:R0:W-:Y:S01]  /*67a0*/  @!P2 STG.E.U8 desc[UR48][R6.64+0x51], R35 ;  /* 0x000051230600a986 */ /* 0x0001e2000c101130 */
[----:B------:R-:W-:Y:S05]  /*67b0*/  @P0 BRA `(.L_x_127) ;  /* 0x00000000000c0947 */ /* 0x000fea0003800000 */
[----:B------:R-:W5:Y:S02]  /*67c0*/  LDG.E.U8 R93, desc[UR48][R8.64+0x58] ;  /* 0x00005830085d7981 */ /* 0x000f64000c1e1100 */
[----:B-----5:R-:W-:-:S05]  /*67d0*/  PRMT R12, R93, 0x8880, RZ ;  /* 0x000088805d0c7816 */ /* 0x020fca00000000ff */
[----:B------:R-:W-:-:S07]  /*67e0*/  IMAD R3, R12, R83, RZ ;  /* 0x000000530c037224 */ /* 0x000fce00078e02ff */
.L_x_127:
[----:B------:R-:W-:Y:S05]  /*67f0*/  BSYNC B1 ;  /* 0x0000000000017941 */ /* 0x000fea0003800000 */
.L_x_126:
[----:B---3--:R-:W-:Y:S01]  /*6800*/  @!P0 IMAD R13, R36, R82, R3 ;  /* 0x00000052240d8224 */ /* 0x008fe200078e0203 */
[----:B------:R-:W-:Y:S04]  /*6810*/  BSSY B1, `(.L_x_128) ;  /* 0x0000006000017945 */ /* 0x000fe80003800000 */
[----:B------:R3:W-:Y:S01]  /*6820*/  @!P0 STG.E.U8 desc[UR48][R4.64+0x58], R13 ;  /* 0x0000580d04008986 */ /* 0x0007e2000c101130 */
[----:B------:R-:W-:Y:S05]  /*6830*/  @P5 BRA `(.L_x_129) ;  /* 0x00000000000c5947 */ /* 0x000fea0003800000 */
[----:B------:R-:W5:Y:S02]  /*6840*/  LDG.E.U8 R93, desc[UR48][R8.64+0x59] ;  /* 0x00005930085d7981 */ /* 0x000f64000c1e1100 */
[----:B-----5:R-:W-:-:S05]  /*6850*/  PRMT R12, R93, 0x8880, RZ ;  /* 0x000088805d0c7816 */ /* 0x020fca00000000ff */
[----:B------:R-:W-:-:S07]  /*6860*/  IMAD R3, R12, R83, RZ ;  /* 0x000000530c037224 */ /* 0x000fce00078e02ff */
.L_x_129:
[----:B------:R-:W-:Y:S05]  /*6870*/  BSYNC B1 ;  /* 0x0000000000017941 */ /* 0x000fea0003800000 */
.L_x_128:
        /* <DEDUP_REMOVED lines=13> */
.L_x_131:
[----:B------:R-:W-:Y:S05]  /*6950*/  BSYNC B1 ;  /* 0x0000000000017941 */ /* 0x000fea0003800000 */
.L_x_130:
[----:B---3--:R-:W-:Y:S01]  /*6960*/  @!P4 IMAD R13, R38, R82, R3 ;  /* 0x00000052260dc224 */ /* 0x008fe200078e0203 */
[----:B------:R-:W-:Y:S04]  /*6970*/  BSSY B1, `(.L_x_132) ;  /* 0x0000006000017945 */ /* 0x000fe80003800000 */
[----:B------:R3:W-:Y:S01]  /*6980*/  @!P4 STG.E.U8 desc[UR48][R6.64+0x58], R13 ;  /* 0x0000580d0600c986 */ /* 0x0007e2000c101130 */
[----:B------:R-:W-:Y:S05]  /*6990*/  @P1 BRA `(.L_x_133) ;  /* 0x00000000000c1947 */ /* 0x000fea0003800000 */
[----:B------:R-:W5:Y:S02]  /*69a0*/  LDG.E.U8 R93, desc[UR48][R10.64+0x59] ;  /* 0x000059300a5d7981 */ /* 0x000f64000c1e1100 */
[----:B-----5:R-:W-:-:S05]  /*69b0*/  PRMT R12, R93, 0x8880, RZ ;  /* 0x000088805d0c7816 */ /* 0x020fca00000000ff */
[----:B------:R-:W-:-:S07]  /*69c0*/  IMAD R3, R12, R83, RZ ;  /* 0x000000530c037224 */ /* 0x000fce00078e02ff */
.L_x_133:
[----:B------:R-:W-:Y:S05]  /*69d0*/  BSYNC B1 ;  /* 0x0000000000017941 */ /* 0x000fea0003800000 */
.L_x_132:
[----:B------:R-:W-:Y:S01]  /*69e0*/  @!P1 IMAD R39, R39, R82, R3 ;  /* 0x0000005227279224 */ /* 0x000fe200078e0203 */
[----:B------:R-:W-:Y:S04]  /*69f0*/  BSSY B1, `(.L_x_134) ;  /* 0x0000006000017945 */ /* 0x000fe80003800000 */
[----:B------:R0:W-:Y:S01]  /*6a00*/  @!P1 STG.E.U8 desc[UR48][R6.64+0x59], R39 ;  /* 0x0000592706009986 */ /* 0x0001e2000c101130 */
[----:B------:R-:W-:Y:S05]  /*6a10*/  @P3 BRA `(.L_x_135) ;  /* 0x00000000000c3947 */ /* 0x000fea0003800000 */
[----:B------:R-:W5:Y:S02]  /*6a20*/  LDG.E.U8 R93, desc[UR48][R8.64+0x60] ;  /* 0x00006030085d7981 */ /* 0x000f64000c1e1100 */
[----:B-----5:R-:W-:-:S05]  /*6a30*/  PRMT R12, R93, 0x8880, RZ ;  /* 0x000088805d0c7816 */ /* 0x020fca00000000ff */
[----:B------:R-:W-:-:S07]  /*6a40*/  IMAD R3, R12, R83, RZ ;  /* 0x000000530c037224 */ /* 0x000fce00078e02ff */
.L_x_135:
[----:B------:R-:W-:Y:S05]  /*6a50*/  BSYNC B1 ;  /* 0x0000000000017941 */ /* 0x000fea0003800000 */
.L_x_134:
[----:B---3--:R-:W-:Y:S01]  /*6a60*/  @!P3 IMAD R13, R24, R82, R3 ;  /* 0x00000052180db224 */ /* 0x008fe200078e0203 */
[----:B------:R-:W-:Y:S04]  /*6a70*/  BSSY B1, `(.L_x_136) ;  /* 0x0000006000017945 */ /* 0x000fe80003800000 */
[----:B------:R3:W-:Y:S01]  /*6a80*/  @!P3 STG.E.U8 desc[UR48][R4.64+0x60], R13 ;  /* 0x0000600d0400b986 */ /* 0x0007e2000c101130 */
[----:B------:R-:W-:Y:S05]  /*6a90*/  @P5 BRA `(.L_x_137) ;  /* 0x00000000000c5947 */ /* 0x000fea0003800000 */
[----:B------:R-:W5:Y:S02]  /*6aa0*/  LDG.E.U8 R93, desc[UR48][R8.64+0x61] ;  /* 0x00006130085d7981 */ /* 0x000f64000c1e1100 */
[----:B-----5:R-:W-:-:S05]  /*6ab0*/  PRMT R12, R93, 0x8880, RZ ;  /* 0x000088805d0c7816 */ /* 0x020fca00000000ff */
[----:B------:R-:W-:-:S07]  /*6ac0*/  IMAD R3, R12, R83, RZ ;  /* 0x000000530c037224 */ /* 0x000fce00078e02ff */
.L_x_137:
[----:B------:R-:W-:Y:S05]  /*6ad0*/  BSYNC B1 ;  /* 0x0000000000017941 */ /* 0x000fea0003800000 */
.L_x_136:
        /* <DEDUP_REMOVED lines=9> */
[----:B------:R-:W-:Y:S01]  /*6b70*/  ISETP.LT.OR P3, PT, R0, 0x9, !P3 ;  /* 0x000000090000780c */ /* 0x000fe20005f61670 */
[----:B------:R-:W-:-:S12]  /*6b80*/  @P2 BRA `(.L_x_139) ;  /* 0x00000000000c2947 */ /* 0x000fd80003800000 */
[----:B------:R-:W5:Y:S02]  /*6b90*/  LDG.E.U8 R93, desc[UR48][R10.64+0x60] ;  /* 0x000060300a5d7981 */ /* 0x000f64000c1e1100 */
[----:B-----5:R-:W-:-:S05]  /*6ba0*/  PRMT R12, R93, 0x8880, RZ ;  /* 0x000088805d0c7816 */ /* 0x020fca00000000ff */
[----:B------:R-:W-:-:S07]  /*6bb0*/  IMAD R3, R12, R83, RZ ;  /* 0x000000530c037224 */ /* 0x000fce00078e02ff */
.L_x_139:
[----:B------:R-:W-:Y:S05]  /*6bc0*/  BSYNC B1 ;  /* 0x0000000000017941 */ /* 0x000fea0003800000 */
.L_x_138:
[----:B---3--:R-:W-:Y:S01]  /*6bd0*/  @!P2 IMAD R13, R26, R82, R3 ;  /* 0x000000521a0da224 */ /* 0x008fe200078e0203 */
[----:B------:R-:W-:Y:S04]  /*6be0*/  BSSY B1, `(.L_x_140) ;  /* 0x0000006000017945 */ /* 0x000fe80003800000 */
[----:B------:R3:W-:Y:S01]  /*6bf0*/  @!P2 STG.E.U8 desc[UR48][R6.64+0x60], R13 ;  /* 0x0000600d0600a986 */ /* 0x0007e2000c101130 */
[----:B------:R-:W-:Y:S05]  /*6c00*/  @P0 BRA `(.L_x_141) ;  /* 0x00000000000c0947 */ /* 0x000fea0003800000 */
[----:B------:R-:W5:Y:S02]  /*6c10*/  LDG.E.U8 R93, desc[UR48][R10.64+0x61] ;  /* 0x000061300a5d7981 */ /* 0x000f64000c1e1100 */
[----:B-----5:R-:W-:-:S05]  /*6c20*/  PRMT R12, R93, 0x8880, RZ ;  /* 0x000088805d0c7816 */ /* 0x020fca00000000ff */
[----:B------:R-:W-:-:S07]  /*6c30*/  IMAD R3, R12, R83, RZ ;  /* 0x000000530c037224 */ /* 0x000fce00078e02ff */
.L_x_141:
[----:B------:R-:W-:Y:S05]  /*6c40*/  BSYNC B1 ;  /* 0x0000000000017941 */ /* 0x000fea0003800000 */
.L_x_140:
[----:B------:R-:W-:Y:S01]  /*6c50*/  @!P0 IMAD R27, R27, R82, R3 ;  /* 0x000000521b1b8224 */ /* 0x000fe200078e0203 */
[----:B------:R-:W-:Y:S04]  /*6c60*/  BSSY B1, `(.L_x_142) ;  /* 0x0000006000017945 */ /* 0x000fe80003800000 */
[----:B------:R0:W-:Y:S01]  /*6c70*/  @!P0 STG.E.U8 desc[UR48][R6.64+0x61], R27 ;  /* 0x0000611b06008986 */ /* 0x0001e2000c101130 */
[----:B------:R-:W-:Y:S05]  /*6c80*/  @P5 BRA `(.L_x_143) ;  /* 0x00000000000c5947 */ /* 0x000fea0003800000 */
[----:B------:R-:W5:Y:S02]  /*6c90*/  LDG.E.U8 R93, desc[UR48][R8.64+0x68] ;  /* 0x00006830085d7981 */ /* 0x000f64000c1e1100 */
[----:B-----5:R-:W-:-:S05]  /*6ca0*/  PRMT R12, R93, 0x8880, RZ ;  /* 0x000088805d0c7816 */ /* 0x020fca00000000ff */
[----:B------:R-:W-:-:S07]  /*6cb0*/  IMAD R3, R12, R83, RZ ;  /* 0x000000530c037224 */ /* 0x000fce00078e02ff */
.L_x_143:
[----:B------:R-:W-:Y:S05]  /*6cc0*/  BSYNC B1 ;  /* 0x0000000000017941 */ /* 0x000fea0003800000 */
.L_x_142:
[----:B---3--:R-:W-:Y:S01]  /*6cd0*/  @!P5 IMAD R13, R28, R82, R3 ;  /* 0x000000521c0dd224 */ /* 0x008fe200078e0203 */
[----:B------:R-:W-:Y:S04]  /*6ce0*/  BSSY B1, `(.L_x_144) ;  /* 0x0000006000017945 */ /* 0x000fe80003800000 */
[----:B------:R3:W-:Y:S01]  /*6cf0*/  @!P5 STG.E.U8 desc[UR48][R4.64+0x68], R13 ;  /* 0x0000680d0400d986 */ /* 0x0007e2000c101130 */
[----:B------:R-:W-:Y:S05]  /*6d00*/  @P4 BRA `(.L_x_145) ;  /* 0x00000000000c4947 */ /* 0x000fea0003800000 */
[----:B------:R-:W5:Y:S02]  /*6d10*/  LDG.E.U8 R93, desc[UR48][R8.64+0x69] ;  /* 0x00006930085d7981 */ /* 0x000f64000c1e1100 */
[----:B-----5:R-:W-:-:S05]  /*6d20*/  PRMT R12, R93, 0x8880, RZ ;  /* 0x000088805d0c7816 */ /* 0x020fca00000000ff */
[----:B------:R-:W-:-:S07]  /*6d30*/  IMAD R3, R12, R83, RZ ;  /* 0x000000530c037224 */ /* 0x000fce00078e02ff */
.L_x_145:
[----:B------:R-:W-:Y:S05]  /*6d40*/  BSYNC B1 ;  /* 0x0000000000017941 */ /* 0x000fea0003800000 */
.L_x_144:
[----:B------:R-:W-:Y:S01]  /*6d50*/  @!P4 IMAD R29, R29, R82, R3 ;  /* 0x000000521d1dc224 */ /* 0x000fe200078e0203 */
[----:B------:R-:W-:Y:S04]  /*6d60*/  BSSY B1, `(.L_x_146) ;  /* 0x0000006000017945 */ /* 0x000fe80003800000 */
[----:B------:R0:W-:Y:S01]  /*6d70*/  @!P4 STG.E.U8 desc[UR48][R4.64+0x69], R29 ;  /* 0x0000691d0400c986 */ /* 0x0001e2000c101130 */
[----:B------:R-:W-:Y:S05]  /*6d80*/  @P3 BRA `(.L_x_147) ;  /* 0x00000000000c3947 */ /* 0x000fea0003800000 */
[----:B------:R-:W0:Y:S02]  /*6d90*/  LDG.E.U8 R93, desc[UR48][R10.64+0x68] ;  /* 0x000068300a5d7981 */ /* 0x000e24000c1e1100 */
[----:B0123--:R-:W-:-:S05]  /*6da0*/  PRMT R4, R93, 0x8880, RZ ;  /* 0x000088805d047816 */ /* 0x00ffca00000000ff */
[----:B------:R-:W-:-:S07]  /*6db0*/  IMAD R3, R4, R83, RZ ;  /* 0x0000005304037224 */ /* 0x000fce00078e02ff */
.L_x_147:
[----:B------:R-:W-:Y:S05]  /*6dc0*/  BSYNC B1 ;  /* 0x0000000000017941 */ /* 0x000fea0003800000 */
.L_x_146:
[----:B0123--:R-:W-:Y:S01]  /*6dd0*/  @!P3 IMAD R5, R30, R82, R3 ;  /* 0x000000521e05b224 */ /* 0x00ffe200078e0203 */
[----:B------:R-:W-:Y:S01]  /*6de0*/  ISETP.LT.OR P1, PT, R0, 0x9, !P1 ;  /* 0x000000090000780c */ /* 0x000fe20004f21670 */
[----:B------:R-:W-:Y:S03]  /*6df0*/  BSSY B1, `(.L_x_148) ;  /* 0x0000006000017945 */ /* 0x000fe60003800000 */
[----:B------:R0:W-:Y:S09]  /*6e00*/  @!P3 STG.E.U8 desc[UR48][R6.64+0x68], R5 ;  /* 0x000068050600b986 */ /* 0x0001f2000c101130 */
[----:B------:R-:W-:Y:S05]  /*6e10*/  @P1 BRA `(.L_x_149) ;  /* 0x00000000000c1947 */ /* 0x000fea0003800000 */
[----:B------:R-:W2:Y:S02]  /*6e20*/  LDG.E.U8 R93, desc[UR48][R10.64+0x69] ;  /* 0x000069300a5d7981 */ /* 0x000ea4000c1e1100 */
[----:B--2---:R-:W-:-:S05]  /*6e30*/  PRMT R0, R93, 0x8880, RZ ;  /* 0x000088805d007816 */ /* 0x004fca00000000ff */
[----:B------:R-:W-:-:S07]  /*6e40*/  IMAD R3, R0, R83, RZ ;  /* 0x0000005300037224 */ /* 0x000fce00078e02ff */
.L_x_149:
[----:B------:R-:W-:Y:S05]  /*6e50*/  BSYNC B1 ;  /* 0x0000000000017941 */ /* 0x000fea0003800000 */
.L_x_148:
[----:B------:R-:W-:Y:S01]  /*6e60*/  IMAD R3, R31, R82, R3 ;  /* 0x000000521f037224 */ /* 0x000fe200078e0203 */
[----:B------:R-:W-:Y:S06]  /*6e70*/  @P1 BRA `(.L_x_150) ;  /* 0x0000000c00181947 */ /* 0x000fec0003800000 */
[----:B------:R1:W-:Y:S01]  /*6e80*/  STG.E.U8 desc[UR48][R6.64+0x69], R3 ;  /* 0x0000690306007986 */ /* 0x0003e2000c101130 */
[----:B------:R-:W-:Y:S05]  /*6e90*/  BRA `(.L_x_150) ;  /* 0x0000000c00107947 */ /* 0x000fea0003800000 */
.L_x_37:
[C---:B------:R-:W-:Y:S02]  /*6ea0*/  ISETP.GE.AND P1, PT, R19.reuse, 0x1, PT ;  /* 0x000000011300780c */ /* 0x040fe40003f26270 */
[----:B------:R-:W-:Y:S02]  /*6eb0*/  ISETP.GE.AND P2, PT, R19, 0x2, PT ;  /* 0x000000021300780c */ /* 0x000fe40003f46270 */
[C---:B------:R-:W-:Y:S02]  /*6ec0*/  ISETP.LT.OR P4, PT, R0.reuse, 0x1, !P1 ;  /* 0x000000010000780c */ /* 0x040fe40004f81670 */
[C---:B------:R-:W-:Y:S02]  /*6ed0*/  ISETP.LT.OR P5, PT, R0.reuse, 0x1, !P2 ;  /* 0x000000010000780c */ /* 0x040fe400057a1670 */
[C---:B------:R-:W-:Y:S02]  /*6ee0*/  ISETP.LT.OR P1, PT, R0.reuse, 0x9, !P1 ;  /* 0x000000090000780c */ /* 0x040fe40004f21670 */
[----:B------:R-:W-:-:S02]  /*6ef0*/  ISETP.LT.OR P2, PT, R0, 0x9, !P2 ;  /* 0x000000090000780c */ /* 0x000fc40005741670 */
[C---:B------:R-:W-:Y:S02]  /*6f00*/  ISETP.GE.AND P3, PT, R19.reuse, 0x9, PT ;  /* 0x000000091300780c */ /* 0x040fe40003f66270 */
[----:B------:R-:W-:-:S03]  /*6f10*/  ISETP.GE.AND P0, PT, R19, 0xa, PT ;  /* 0x0000000a1300780c */ /* 0x000fc60003f06270 */
[-C--:B------:R-:W-:Y:S02]  /*6f20*/  @!P4 IMAD R3, R72, R82.reuse, RZ ;  /* 0x000000524803c224 */ /* 0x080fe400078e02ff */
[-C--:B------:R-:W-:Y:S02]  /*6f30*/  @!P5 IMAD R73, R73, R82.reuse, RZ ;  /* 0x000000524949d224 */ /* 0x080fe400078e02ff */
[-C--:B------:R-:W-:Y:S01]  /*6f40*/  @!P1 IMAD R9, R74, R82.reuse, RZ ;  /* 0x000000524a099224 */ /* 0x080fe200078e02ff */
[----:B------:R0:W-:Y:S01]  /*6f50*/  @!P4 STG.E.U8 desc[UR48][R4.64], R3 ;  /* 0x000000030400c986 */ /* 0x0001e2000c101130 */
[C---:B------:R-:W-:Y:S01]  /*6f60*/  ISETP.LT.OR P4, PT, R0.reuse, 0x1, !P3 ;  /* 0x000000010000780c */ /* 0x040fe20005f81670 */
[----:B------:R-:W-:Y:S02]  /*6f70*/  @!P2 IMAD R75, R75, R82, RZ ;  /* 0x000000524b4ba224 */ /* 0x000fe400078e02ff */
[----:B------:R-:W-:Y:S01]  /*6f80*/  @!P5 STG.E.U8 desc[UR48][R4.64+0x1], R73 ;  /* 0x000001490400d986 */ /* 0x000fe2000c101130 */
[----:B------:R-:W-:-:S02]  /*6f90*/  ISETP.LT.OR P5, PT, R0, 0x1, !P0 ;  /* 0x000000010000780c */ /* 0x000fc400047a1670 */
[C---:B------:R-:W-:Y:S01]  /*6fa0*/  ISETP.LT.OR P0, PT, R0.reuse, 0x9, !P0 ;  /* 0x000000090000780c */ /* 0x040fe20004701670 */
[----:B------:R1:W-:Y:S01]  /*6fb0*/  @!P1 STG.E.U8 desc[UR48][R6.64], R9 ;  /* 0x0000000906009986 */ /* 0x0003e2000c101130 */
[----:B------:R-:W-:Y:S02]  /*6fc0*/  ISETP.LT.OR P1, PT, R0, 0x9, !P3 ;  /* 0x000000090000780c */ /* 0x000fe40005f21670 */
[C---:B------:R-:W-:Y:S01]  /*6fd0*/  ISETP.GE.AND P3, PT, R19.reuse, 0x11, PT ;  /* 0x000000111300780c */ /* 0x040fe20003f66270 */
[----:B------:R-:W-:Y:S01]  /*6fe0*/  @!P2 STG.E.U8 desc[UR48][R6.64+0x1], R75 ;  /* 0x0000014b0600a986 */ /* 0x000fe2000c101130 */
[----:B------:R-:W-:Y:S01]  /*6ff0*/  ISETP.GE.AND P2, PT, R19, 0x12, PT ;  /* 0x000000121300780c */ /* 0x000fe20003f46270 */
[----:B------:R-:W-:-:S04]  /*7000*/  @!P4 IMAD R11, R76, R82, RZ ;  /* 0x000000524c0bc224 */ /* 0x000fc800078e02ff */
[-C--:B------:R-:W-:Y:S01]  /*7010*/  @!P5 IMAD R77, R77, R82.reuse, RZ ;  /* 0x000000524d4dd224 */ /* 0x080fe200078e02ff */
[----:B------:R-:W-:Y:S01]  /*7020*/  @!P4 STG.E.U8 desc[UR48][R4.64+0x8], R11 ;  /* 0x0000080b0400c986 */ /* 0x000fe2000c101130 */
[C---:B------:R-:W-:Y:S01]  /*7030*/  ISETP.LT.OR P4, PT, R0.reuse, 0x1, !P3 ;  /* 0x000000010000780c */ /* 0x040fe20005f81670 */
[-C--:B------:R-:W-:Y:S02]  /*7040*/  @!P0 IMAD R79, R79, R82.reuse, RZ ;  /* 0x000000524f4f8224 */ /* 0x080fe400078e02ff */
[----:B------:R-:W-:Y:S01]  /*7050*/  @!P5 STG.E.U8 desc[UR48][R4.64+0x9], R77 ;  /* 0x0000094d0400d986 */ /* 0x000fe2000c101130 */
[----:B------:R-:W-:Y:S01]  /*7060*/  ISETP.LT.OR P5, PT, R0, 0x1, !P2 ;  /* 0x000000010000780c */ /* 0x000fe200057a1670 */
[----:B0-----:R-:W-:Y:S01]  /*7070*/  @!P1 IMAD R3, R78, R82, RZ ;  /* 0x000000524e039224 */ /* 0x001fe200078e02ff */
[----:B------:R-:W-:Y:S01]  /*7080*/  ISETP.LT.OR P2, PT, R0, 0x9, !P2 ;  /* 0x000000090000780c */ /* 0x000fe20005741670 */
[----:B------:R-:W-:Y:S01]  /*7090*/  @!P0 STG.E.U8 desc[UR48][R6.64+0x9], R79 ;  /* 0x0000094f06008986 */ /* 0x000fe2000c101130 */
[----:B------:R-:W-:-:S03]  /*70a0*/  ISETP.GE.AND P0, PT, R19, 0x1a, PT ;  /* 0x0000001a1300780c */ /* 0x000fc60003f06270 */
[----:B------:R0:W-:Y:S01]  /*70b0*/  @!P1 STG.E.U8 desc[UR48][R6.64+0x8], R3 ;  /* 0x0000080306009986 */ /* 0x0001e2000c101130 */
[----:B------:R-:W-:Y:S01]  /*70c0*/  ISETP.LT.OR P1, PT, R0, 0x9, !P3 ;  /* 0x000000090000780c */ /* 0x000fe20005f21670 */
[----:B-1----:R-:W-:Y:S01]  /*70d0*/  @!P4 IMAD R9, R64, R82, RZ ;  /* 0x000000524009c224 */ /* 0x002fe200078e02ff */
[----:B------:R-:W-:-:S03]  /*70e0*/  ISETP.GE.AND P3, PT, R19, 0x19, PT ;  /* 0x000000191300780c */ /* 0x000fc60003f66270 */
[-C--:B------:R-:W-:Y:S01]  /*70f0*/  @!P5 IMAD R65, R65, R82.reuse, RZ ;  /* 0x000000524141d224 */ /* 0x080fe200078e02ff */
[----:B------:R-:W-:Y:S01]  /*7100*/  @!P4 STG.E.U8 desc[UR48][R4.64+0x10], R9 ;  /* 0x000010090400c986 */ /* 0x000fe2000c101130 */
[C---:B------:R-:W-:Y:S01]  /*7110*/  ISETP.LT.OR P4, PT, R0.reuse, 0x1, !P3 ;  /* 0x000000010000780c */ /* 0x040fe20005f81670 */
[-C--:B------:R-:W-:Y:S02]  /*7120*/  @!P2 IMAD R67, R67, R82.reuse, RZ ;  /* 0x000000524343a224 */ /* 0x080fe400078e02ff */
[----:B------:R-:W-:Y:S01]  /*7130*/  @!P5 STG.E.U8 desc[UR48][R4.64+0x11], R65 ;  /* 0x000011410400d986 */ /* 0x000fe2000c101130 */
[----:B------:R-:W-:Y:S02]  /*7140*/  ISETP.LT.OR P5, PT, R0, 0x1, !P0 ;  /* 0x000000010000780c */ /* 0x000fe400047a1670 */
[----:B0-----:R-:W-:Y:S01]  /*7150*/  @!P1 IMAD R3, R66, R82, RZ ;  /* 0x0000005242039224 */ /* 0x001fe200078e02ff */
[----:B------:R-:W-:Y:S01]  /*7160*/  @!P2 STG.E.U8 desc[UR48][R6.64+0x11], R67 ;  /* 0x000011430600a986 */ /* 0x000fe2000c101130 */
[----:B------:R-:W-:-:S02]  /*7170*/  ISETP.LT.OR P0, PT, R0, 0x9, !P0 ;  /* 0x000000090000780c */ /* 0x000fc40004701670 */
[C---:B------:R-:W-:Y:S01]  /*7180*/  ISETP.GE.AND P2, PT, R19.reuse, 0x22, PT ;  /* 0x000000221300780c */ /* 0x040fe20003f46270 */
[----:B------:R0:W-:Y:S01]  /*7190*/  @!P1 STG.E.U8 desc[UR48][R6.64+0x10], R3 ;  /* 0x0000100306009986 */ /* 0x0001e2000c101130 */
[----:B------:R-:W-:Y:S01]  /*71a0*/  ISETP.LT.OR P1, PT, R0, 0x9, !P3 ;  /* 0x000000090000780c */ /* 0x000fe20005f21670 */
[----:B------:R-:W-:Y:S01]  /*71b0*/  @!P4 IMAD R11, R68, R82, RZ ;  /* 0x00000052440bc224 */ /* 0x000fe200078e02ff */
[----:B------:R-:W-:-:S03]  /*71c0*/  ISETP.GE.AND P3, PT, R19, 0x21, PT ;  /* 0x000000211300780c */ /* 0x000fc60003f66270 */
[-C--:B------:R-:W-:Y:S01]  /*71d0*/  @!P5 IMAD R69, R69, R82.reuse, RZ ;  /* 0x000000524545d224 */ /* 0x080fe200078e02ff */
[----:B------:R-:W-:Y:S01]  /*71e0*/  @!P4 STG.E.U8 desc[UR48][R4.64+0x18], R11 ;  /* 0x0000180b0400c986 */ /* 0x000fe2000c101130 */
[C---:B------:R-:W-:Y:S02]  /*71f0*/  ISETP.LT.OR P4, PT, R0.reuse, 0x1, !P3 ;  /* 0x000000010000780c */ /* 0x040fe40005f81670 */
[-C--:B------:R-:W-:Y:S01]  /*7200*/  @!P0 IMAD R71, R71, R82.reuse, RZ ;  /* 0x0000005247478224 */ /* 0x080fe200078e02ff */
        /* <DEDUP_REMOVED lines=47> */
[----:B------:R-:W-:Y:S01]  /*7500*/  ISETP.LT.OR P0, PT, R0, 0x9, !P0 ;  /* 0x000000090000780c */ /* 0x000fe20004701670 */
[----:B------:R0:W-:Y:S01]  /*7510*/  @!P1 STG.E.U8 desc[UR48][R6.64+0x30], R3 ;  /* 0x0000300306009986 */ /* 0x0001e2000c101130 */
[----:B------:R-:W-:Y:S01]  /*7520*/  ISETP.GE.AND P1, PT, R19, 0x41, PT ;  /* 0x000000411300780c */ /* 0x000fe20003f26270 */
[----:B------:R-:W-:Y:S01]  /*7530*/  @!P4 IMAD R53, R53, R82, RZ ;  /* 0x000000523535c224 */ /* 0x000fe200078e02ff */
[----:B------:R-:W-:-:S03]  /*7540*/  ISETP.GE.AND P2, PT, R19, 0x42, PT ;  /* 0x000000421300780c */ /* 0x000fc60003f46270 */
[-C--:B------:R-:W-:Y:S01]  /*7550*/  @!P5 IMAD R11, R52, R82.reuse, RZ ;  /* 0x00000052340bd224 */ /* 0x080fe200078e02ff */
[----:B------:R-:W-:Y:S01]  /*7560*/  @!P4 STG.E.U8 desc[UR48][R4.64+0x39], R53 ;  /* 0x000039350400c986 */ /* 0x000fe2000c101130 */
[C---:B------:R-:W-:Y:S02]  /*7570*/  ISETP.LT.OR P4, PT, R0.reuse, 0x1, !P1 ;  /* 0x000000010000780c */ /* 0x040fe40004f81670 */
[C---:B------:R-:W-:Y:S01]  /*7580*/  ISETP.LT.OR P1, PT, R0.reuse, 0x9, !P1 ;  /* 0x000000090000780c */ /* 0x040fe20004f21670 */
[----:B------:R-:W-:Y:S01]  /*7590*/  @!P5 STG.E.U8 desc[UR48][R4.64+0x38], R11 ;  /* 0x0000380b0400d986 */ /* 0x000fe2000c101130 */
[----:B------:R-:W-:Y:S01]  /*75a0*/  ISETP.LT.OR P5, PT, R0, 0x1, !P2 ;  /* 0x000000010000780c */ /* 0x000fe200057a1670 */
[-C--:B0-----:R-:W-:Y:S01]  /*75b0*/  @!P3 IMAD R3, R54, R82.reuse, RZ ;  /* 0x000000523603b224 */ /* 0x081fe200078e02ff */
[----:B------:R-:W-:Y:S01]  /*75c0*/  ISETP.LT.OR P2, PT, R0, 0x9, !P2 ;  /* 0x000000090000780c */ /* 0x000fe20005741670 */
[----:B------:R-:W-:-:S03]  /*75d0*/  @!P0 IMAD R55, R55, R82, RZ ;  /* 0x0000005237378224 */ /* 0x000fc600078e02ff */
[----:B------:R0:W-:Y:S01]  /*75e0*/  @!P3 STG.E.U8 desc[UR48][R6.64+0x38], R3 ;  /* 0x000038030600b986 */ /* 0x0001e2000c101130 */
[C---:B------:R-:W-:Y:S02]  /*75f0*/  ISETP.GE.AND P3, PT, R19.reuse, 0x49, PT ;  /* 0x000000491300780c */ /* 0x040fe40003f66270 */
[-C--:B------:R-:W-:Y:S01]  /*7600*/  @!P4 IMAD R9, R40, R82.reuse, RZ ;  /* 0x000000522809c224 */ /* 0x080fe200078e02ff */
[----:B------:R-:W-:Y:S01]  /*7610*/  @!P0 STG.E.U8 desc[UR48][R6.64+0x39], R55 ;  /* 0x0000393706008986 */ /* 0x000fe2000c101130 */
[----:B------:R-:W-:Y:S02]  /*7620*/  ISETP.GE.AND P0, PT, R19, 0x4a, PT ;  /* 0x0000004a1300780c */ /* 0x000fe40003f06270 */
[-C--:B------:R-:W-:Y:S01]  /*7630*/  @!P5 IMAD R41, R41, R82.reuse, RZ ;  /* 0x000000522929d224 */ /* 0x080fe200078e02ff */
[----:B------:R-:W-:Y:S01]  /*7640*/  @!P4 STG.E.U8 desc[UR48][R4.64+0x40], R9 ;  /* 0x000040090400c986 */ /* 0x000fe2000c101130 */
[C---:B------:R-:W-:Y:S01]  /*7650*/  ISETP.LT.OR P4, PT, R0.reuse, 0x1, !P3 ;  /* 0x000000010000780c */ /* 0x040fe20005f81670 */
[-C--:B------:R-:W-:Y:S01]  /*7660*/  @!P2 IMAD R43, R43, R82.reuse, RZ ;  /* 0x000000522b2ba224 */ /* 0x080fe200078e02ff */
[C---:B------:R-:W-:Y:S01]  /*7670*/  ISETP.LT.OR P3, PT, R0.reuse, 0x9, !P3 ;  /* 0x000000090000780c */ /* 0x040fe20005f61670 */
[----:B------:R-:W-:Y:S01]  /*7680*/  @!P5 STG.E.U8 desc[UR48][R4.64+0x41], R41 ;  /* 0x000041290400d986 */ /* 0x000fe2000c101130 */
[----:B------:R-:W-:Y:S01]  /*7690*/  ISETP.LT.OR P5, PT, R0, 0x1, !P0 ;  /* 0x000000010000780c */ /* 0x000fe200047a1670 */
[----:B0-----:R-:W-:-:S02]  /*76a0*/  @!P1 IMAD R3, R42, R82, RZ ;  /* 0x000000522a039224 */ /* 0x001fc400078e02ff */
[----:B------:R-:W-:Y:S01]  /*76b0*/  @!P2 STG.E.U8 desc[UR48][R6.64+0x41], R43 ;  /* 0x0000412b0600a986 */ /* 0x000fe2000c101130 */
[----:B------:R-:W-:Y:S02]  /*76c0*/  ISETP.LT.OR P2, PT, R0, 0x9, !P0 ;  /* 0x000000090000780c */ /* 0x000fe40004741670 */
[C---:B------:R-:W-:Y:S01]  /*76d0*/  ISETP.GE.AND P0, PT, R19.reuse, 0x52, PT ;  /* 0x000000521300780c */ /* 0x040fe20003f06270 */
[----:B------:R0:W-:Y:S01]  /*76e0*/  @!P1 STG.E.U8 desc[UR48][R6.64+0x40], R3 ;  /* 0x0000400306009986 */ /* 0x0001e2000c101130 */
[----:B------:R-:W-:Y:S01]  /*76f0*/  ISETP.GE.AND P1, PT, R19, 0x51, PT ;  /* 0x000000511300780c */ /* 0x000fe20003f26270 */
[----:B------:R-:W-:-:S04]  /*7700*/  @!P4 IMAD R11, R44, R82, RZ ;  /* 0x000000522c0bc224 */ /* 0x000fc800078e02ff */
[-C--:B------:R-:W-:Y:S01]  /*7710*/  @!P5 IMAD R45, R45, R82.reuse, RZ ;  /* 0x000000522d2dd224 */ /* 0x080fe200078e02ff */
[----:B------:R-:W-:Y:S01]  /*7720*/  @!P4 STG.E.U8 desc[UR48][R4.64+0x48], R11 ;  /* 0x0000480b0400c986 */ /* 0x000fe2000c101130 */
[C---:B------:R-:W-:Y:S02]  /*7730*/  ISETP.LT.OR P4, PT, R0.reuse, 0x1, !P1 ;  /* 0x000000010000780c */ /* 0x040fe40004f81670 */
[-C--:B------:R-:W-:Y:S01]  /*7740*/  @!P2 IMAD R47, R47, R82.reuse, RZ ;  /* 0x000000522f2fa224 */ /* 0x080fe200078e02ff */
[----:B------:R-:W-:Y:S01]  /*7750*/  @!P5 STG.E.U8 desc[UR48][R4.64+0x49], R45 ;  /* 0x0000492d0400d986 */ /* 0x000fe2000c101130 */
[----:B------:R-:W-:Y:S01]  /*7760*/  ISETP.LT.OR P5, PT, R0, 0x1, !P0 ;  /* 0x000000010000780c */ /* 0x000fe200047a1670 */
[----:B0-----:R-:W-:Y:S01]  /*7770*/  @!P3 IMAD R3, R46, R82, RZ ;  /* 0x000000522e03b224 */ /* 0x001fe200078e02ff */
[C---:B------:R-:W-:Y:S01]  /*7780*/  ISETP.LT.OR P1, PT, R0.reuse, 0x9, !P1 ;  /* 0x000000090000780c */ /* 0x040fe20004f21670 */
[----:B------:R-:W-:Y:S01]  /*7790*/  @!P2 STG.E.U8 desc[UR48][R6.64+0x49], R47 ;  /* 0x0000492f0600a986 */ /* 0x000fe2000c101130 */
[----:B------:R-:W-:-:S02]  /*77a0*/  ISETP.LT.OR P0, PT, R0, 0x9, !P0 ;  /* 0x000000090000780c */ /* 0x000fc40004701670 */
        /* <DEDUP_REMOVED lines=11> */
[----:B------:R-:W-:Y:S01]  /*7860*/  ISETP.LT.OR P3, PT, R0, 0x9, !P3 ;  /* 0x000000090000780c */ /* 0x000fe20005f61670 */
[----:B------:R-:W-:Y:S01]  /*7870*/  @!P0 STG.E.U8 desc[UR48][R6.64+0x51], R35 ;  /* 0x0000512306008986 */ /* 0x000fe2000c101130 */
[----:B------:R-:W-:-:S02]  /*7880*/  ISETP.GE.AND P0, PT, R19, 0x62, PT ;  /* 0x000000621300780c */ /* 0x000fc40003f06270 */
[----:B------:R-:W-:Y:S01]  /*7890*/  ISETP.LT.OR P2, PT, R0, 0x9, !P2 ;  /* 0x000000090000780c */ /* 0x000fe20005741670 */
[----:B------:R0:W-:Y:S01]  /*78a0*/  @!P1 STG.E.U8 desc[UR48][R6.64+0x50], R3 ;  /* 0x0000500306009986 */ /* 0x0001e2000c101130 */
[----:B------:R-:W-:Y:S01]  /*78b0*/  ISETP.GE.AND P1, PT, R19, 0x61, PT ;  /* 0x000000611300780c */ /* 0x000fe20003f26270 */
[----:B------:R-:W-:-:S04]  /*78c0*/  @!P4 IMAD R11, R36, R82, RZ ;  /* 0x00000052240bc224 */ /* 0x000fc800078e02ff */
        /* <DEDUP_REMOVED lines=15> */
[----:B------:R1:W-:Y:S01]  /*79c0*/  @!P4 STG.E.U8 desc[UR48][R4.64+0x60], R9 ;  /* 0x000060090400c986 */ /* 0x0003e2000c101130 */
[C---:B------:R-:W-:Y:S01]  /*79d0*/  ISETP.LT.OR P4, PT, R0.reuse, 0x1, !P2 ;  /* 0x000000010000780c */ /* 0x040fe20005781670 */
[-C--:B------:R-:W-:Y:S01]  /*79e0*/  @!P0 IMAD R27, R27, R82.reuse, RZ ;  /* 0x000000521b1b8224 */ /* 0x080fe200078e02ff */
[C---:B------:R-:W-:Y:S01]  /*79f0*/  ISETP.LT.OR P2, PT, R0.reuse, 0x9, !P2 ;  /* 0x000000090000780c */ /* 0x040fe20005741670 */
[----:B------:R2:W-:Y:S01]  /*7a00*/  @!P5 STG.E.U8 desc[UR48][R4.64+0x61], R25 ;  /* 0x000061190400d986 */ /* 0x0005e2000c101130 */
[----:B------:R-:W-:Y:S01]  /*7a10*/  ISETP.LT.OR P5, PT, R0, 0x1, !P3 ;  /* 0x000000010000780c */ /* 0x000fe20005fa1670 */
[-C--:B0-----:R-:W-:Y:S01]  /*7a20*/  @!P1 IMAD R3, R26, R82.reuse, RZ ;  /* 0x000000521a039224 */ /* 0x081fe200078e02ff */
[----:B------:R-:W-:Y:S01]  /*7a30*/  ISETP.LT.OR P3, PT, R0, 0x9, !P3 ;  /* 0x000000090000780c */ /* 0x000fe20005f61670 */
[----:B------:R2:W-:Y:S04]  /*7a40*/  @!P0 STG.E.U8 desc[UR48][R6.64+0x61], R27 ;  /* 0x0000611b06008986 */ /* 0x0005e8000c101130 */
[----:B------:R2:W-:Y:S02]  /*7a50*/  @!P1 STG.E.U8 desc[UR48][R6.64+0x60], R3 ;  /* 0x0000600306009986 */ /* 0x0005e4000c101130 */
[----:B------:R-:W-:-:S02]  /*7a60*/  @!P4 IMAD R11, R28, R82, RZ ;  /* 0x000000521c0bc224 */ /* 0x000fc400078e02ff */
[-C--:B-1----:R-:W-:Y:S02]  /*7a70*/  @!P2 IMAD R9, R30, R82.reuse, RZ ;  /* 0x000000521e09a224 */ /* 0x082fe400078e02ff */
[-C--:B------:R-:W-:Y:S01]  /*7a80*/  @!P5 IMAD R29, R29, R82.reuse, RZ ;  /* 0x000000521d1dd224 */ /* 0x080fe200078e02ff */
[----:B------:R2:W-:Y:S01]  /*7a90*/  @!P4 STG.E.U8 desc[UR48][R4.64+0x68], R11 ;  /* 0x0000680b0400c986 */ /* 0x0005e2000c101130 */
[----:B------:R-:W-:-:S03]  /*7aa0*/  @!P3 IMAD R31, R31, R82, RZ ;  /* 0x000000521f1fb224 */ /* 0x000fc600078e02ff */
[----:B------:R2:W-:Y:S04]  /*7ab0*/  @!P5 STG.E.U8 desc[UR48][R4.64+0x69], R29 ;  /* 0x0000691d0400d986 */ /* 0x0005e8000c101130 */
[----:B------:R2:W-:Y:S04]  /*7ac0*/  @!P2 STG.E.U8 desc[UR48][R6.64+0x68], R9 ;  /* 0x000068090600a986 */ /* 0x0005e8000c101130 */
[----:B------:R2:W-:Y:S02]  /*7ad0*/  @!P3 STG.E.U8 desc[UR48][R6.64+0x69], R31 ;  /* 0x0000691f0600b986 */ /* 0x0005e4000c101130 */
.L_x_150:
[----:B------:R-:W-:Y:S05]  /*7ae0*/  BSYNC B0 ;  /* 0x0000000000007941 */ /* 0x000fea0003800000 */
.L_x_36:
[----:B0-2---:R-:W2:Y:S01]  /*7af0*/  LDL.64 R4, [R1] ;  /* 0x0000000001047983 */ /* 0x005ea20000100a00 */
[----:B------:R-:W-:Y:S01]  /*7b00*/  ULDC.64 UR4, c[0x0][0x650] ;  /* 0x0001940000047ab9 */ /* 0x000fe20000000a00 */
[----:B------:R-:W-:Y:S02]  /*7b10*/  IMAD.U32 R0, RZ, RZ, UR45 ;  /* 0x0000002dff007e24 */ /* 0x000fe4000f8e00ff */
[----:B------:R-:W-:Y:S02]  /*7b20*/  IMAD.MOV.U32 R22, RZ, RZ, -0x1 ;  /* 0xffffffffff167424 */ /* 0x000fe400078e00ff */
[----:B------:R0:W-:Y:S01]  /*7b30*/  SYNCS.ARRIVE.TRANS64.A1T0 RZ, [R0+UR41], RZ ;  /* 0x000000ff00ff79a7 */ /* 0x0001e20008100029 */
[----:B------:R-:W-:Y:S02]  /*7b40*/  IMAD.MOV.U32 R19, RZ, RZ, -0x1 ;  /* 0xffffffffff137424 */ /* 0x000fe400078e00ff */
[----:B------:R-:W-:Y:S01]  /*7b50*/  IMAD.MOV.U32 R18, RZ, RZ, -0x1 ;  /* 0xffffffffff127424 */ /* 0x000fe200078e00ff */
[----:B0-----:R-:W-:-:S02]  /*7b60*/  PRMT R0, RZ, 0x7610, R0 ;  /* 0x00007610ff007816 */ /* 0x001fc40000000000 */
[----:B--2---:R-:W-:-:S05]  /*7b70*/  LEA R16, P0, R4, R16, 0x1 ;  /* 0x0000001004107211 */ /* 0x004fca00078008ff */
[----:B------:R-:W-:Y:S01]  /*7b80*/  IMAD.X R17, R90, 0x1, R17, P0 ;  /* 0x000000015a117824 */ /* 0x000fe200000e0611 */
[----:B------:R-:W-:-:S04]  /*7b90*/  ISETP.GE.U32.AND P0, PT, R16, UR4, PT ;  /* 0x0000000410007c0c */ /* 0x000fc8000bf06070 */
[----:B------:R-:W-:-:S13]  /*7ba0*/  ISETP.GE.U32.AND.EX P0, PT, R17, UR5, PT, P0 ;  /* 0x0000000511007c0c */ /* 0x000fda000bf06100 */
[----:B------:R-:W-:Y:S05]  /*7bb0*/  @P0 BRA `(.L_x_151) ;  /* 0x0000000400500947 */ /* 0x000fea0003800000 */
[----:B------:R-:W0:Y:S01]  /*7bc0*/  LDC.64 R10, c[0x0][0x628] ;  /* 0x00018a00ff0a7b82 */ /* 0x000e220000000a00 */
[----:B------:R-:W2:Y:S01]  /*7bd0*/  S2R R19, SR_CTAID.X ;  /* 0x0000000000137919 */ /* 0x000ea20000002500 */
[----:B------:R-:W-:Y:S02]  /*7be0*/  IMAD.MOV.U32 R8, RZ, RZ, R16 ;  /* 0x000000ffff087224 */ /* 0x000fe400078e0010 */
[----:B------:R-:W-:Y:S01]  /*7bf0*/  IMAD.MOV.U32 R9, RZ, RZ, R17 ;  /* 0x000000ffff097224 */ /* 0x000fe200078e0011 */
[----:B------:R-:W3:Y:S03]  /*7c00*/  S2R R20, SR_CTAID.Y ;  /* 0x0000000000147919 */ /* 0x000ee60000002600 */
[----:B------:R-:W1:Y:S08]  /*7c10*/  LDC R0, c[0x0][0x630] ;  /* 0x00018c00ff007b82 */ /* 0x000e700000000800 */
[----:B------:R-:W1:Y:S01]  /*7c20*/  LDC.64 R14, c[0x0][0x620] ;  /* 0x00018800ff0e7b82 */ /* 0x000e620000000a00 */
[----:B0-----:R-:W-:-:S04]  /*7c30*/  ISETP.NE.U32.AND P0, PT, R10, RZ, PT ;  /* 0x000000ff0a00720c */ /* 0x001fc80003f05070 */
[----:B------:R-:W-:-:S13]  /*7c40*/  ISETP.NE.AND.EX P0, PT, R11, RZ, PT, P0 ;  /* 0x000000ff0b00720c */ /* 0x000fda0003f05300 */
[----:B-123--:R-:W-:Y:S05]  /*7c50*/  @!P0 BRA `(.L_x_152) ;  /* 0x0000000000288947 */ /* 0x00efea0003800000 */
[----:B------:R-:W0:Y:S02]  /*7c60*/  LDC R3, c[0x0][0x634] ;  /* 0x00018d00ff037b82 */ /* 0x000e240000000800 */
[----:B0-----:R-:W-:-:S05]  /*7c70*/  IADD3 R3, P0, R16, R3, RZ ;  /* 0x0000000310037210 */ /* 0x001fca0007f1e0ff */
[----:B------:R-:W-:-:S04]  /*7c80*/  IMAD.X R13, RZ, RZ, R17, P0 ;  /* 0x000000ffff0d7224 */ /* 0x000fc800000e0611 */
[----:B------:R-:W-:-:S04]  /*7c90*/  IMAD.WIDE.U32 R4, R13, R10, RZ ;  /* 0x0000000a0d047225 */ /* 0x000fc800078e00ff */
[----:B----4-:R-:W-:-:S04]  /*7ca0*/  IMAD.WIDE.U32 R6, P0, R3, R11, R4 ;  /* 0x0000000b03067225 */ /* 0x010fc80007800004 */
[----:B------:R-:W-:-:S04]  /*7cb0*/  IMAD.WIDE.U32 R4, R3, R10, RZ ;  /* 0x0000000a03047225 */ /* 0x000fc800078e00ff */
[----:B------:R-:W-:Y:S01]  /*7cc0*/  IMAD.X R9, RZ, RZ, RZ, P0 ;  /* 0x000000ffff097224 */ /* 0x000fe200000e06ff */
[----:B------:R-:W-:Y:S01]  /*7cd0*/  IADD3 RZ, P0, R5, R6, RZ ;  /* 0x0000000605ff7210 */ /* 0x000fe20007f1e0ff */
[----:B------:R-:W-:-:S04]  /*7ce0*/  IMAD.MOV.U32 R8, RZ, RZ, R7 ;  /* 0x000000ffff087224 */ /* 0x000fc800078e0007 */
[----:B------:R-:W-:-:S08]  /*7cf0*/  IMAD.WIDE.U32.X R8, R13, R11, R8, P0 ;  /* 0x0000000b0d087225 */ /* 0x000fd000000e0408 */
.L_x_152:
[-CC-:B------:R-:W-:Y:S01]  /*7d00*/  SHF.R.U64 R18, R8, R0.reuse, R9.reuse ;  /* 0x0000000008127219 */ /* 0x180fe20000001209 */
[----:B------:R-:W0:Y:S01]  /*7d10*/  LDC.64 R24, c[0x0][0x640] ;  /* 0x00019000ff187b82 */ /* 0x000e220000000a00 */
[----:B------:R-:W-:Y:S01]  /*7d20*/  SHF.R.U32.HI R0, RZ, R0, R9 ;  /* 0x00000000ff007219 */ /* 0x000fe20000011609 */
[----:B------:R-:W-:Y:S01]  /*7d30*/  ULDC UR4, c[0x0][0x150] ;  /* 0x0000540000047ab9 */ /* 0x000fe20000000800 */
[----:B------:R-:W-:Y:S02]  /*7d40*/  IADD3 R3, P0, RZ, -R18, RZ ;  /* 0x80000012ff037210 */ /* 0x000fe40007f1e0ff */
[----:B----4-:R-:W-:-:S03]  /*7d50*/  I2FP.F32.U32 R7, R19 ;  /* 0x0000001300077245 */ /* 0x010fc60000201000 */
[----:B------:R-:W1:Y:S01]  /*7d60*/  LDC R6, c[0x0][0x618] ;  /* 0x00018600ff067b82 */ /* 0x000e620000000800 */
[----:B------:R-:W-:Y:S02]  /*7d70*/  IMAD.X R5, RZ, RZ, ~R0, P0 ;  /* 0x000000ffff057224 */ /* 0x000fe400000e0e00 */
[----:B------:R-:W-:Y:S01]  /*7d80*/  FMUL R7, R7, UR4 ;  /* 0x0000000407077c20 */ /* 0x000fe20008400000 */
[----:B------:R-:W-:Y:S01]  /*7d90*/  ULDC UR4, c[0x0][0x154] ;  /* 0x0000550000047ab9 */ /* 0x000fe20000000800 */
[-C--:B------:R-:W-:Y:S02]  /*7da0*/  IMAD R0, R5, R14.reuse, RZ ;  /* 0x0000000e05007224 */ /* 0x080fe400078e02ff */
[C---:B------:R-:W-:Y:S01]  /*7db0*/  IMAD.WIDE.U32 R4, R3.reuse, R14, R16 ;  /* 0x0000000e03047225 */ /* 0x040fe200078e0010 */
[----:B------:R-:W2:Y:S01]  /*7dc0*/  LDC R8, c[0x0][0x608] ;  /* 0x00018200ff087b82 */ /* 0x000ea20000000800 */
[----:B------:R-:W3:Y:S02]  /*7dd0*/  F2I.U32.TRUNC.NTZ R7, R7 ;  /* 0x0000000700077305 */ /* 0x000ee4000020f000 */
[----:B------:R-:W-:-:S04]  /*7de0*/  IMAD R3, R3, R15, R0 ;  /* 0x0000000f03037224 */ /* 0x000fc800078e0200 */
[----:B------:R-:W-:Y:S01]  /*7df0*/  IMAD.IADD R3, R5, 0x1, R3 ;  /* 0x0000000105037824 */ /* 0x000fe200078e0203 */
[----:B------:R-:W4:Y:S01]  /*7e00*/  LDC R22, c[0x0][0x658] ;  /* 0x00019600ff167b82 */ /* 0x000f220000000800 */
[----:B------:R-:W-:Y:S02]  /*7e10*/  I2FP.F32.U32 R5, R20 ;  /* 0x0000001400057245 */ /* 0x000fe40000201000 */
[----:B0-----:R-:W-:-:S04]  /*7e20*/  ISETP.NE.U32.AND P0, PT, R24, RZ, PT ;  /* 0x000000ff1800720c */ /* 0x001fc80003f05070 */
[----:B------:R-:W-:Y:S01]  /*7e30*/  ISETP.NE.AND.EX P0, PT, R25, RZ, PT, P0 ;  /* 0x000000ff1900720c */ /* 0x000fe20003f05300 */
[----:B------:R-:W0:Y:S01]  /*7e40*/  LDC R0, c[0x0][0x144] ;  /* 0x00005100ff007b82 */ /* 0x000e220000000800 */
[-C--:B-1----:R-:W-:Y:S01]  /*7e50*/  SHF.R.U64 R10, R4, R6.reuse, R3 ;  /* 0x00000006040a7219 */ /* 0x082fe20000001203 */
[----:B---3--:R-:W-:Y:S01]  /*7e60*/  IMAD.MOV R7, RZ, RZ, -R7 ;  /* 0x000000ffff077224 */ /* 0x008fe200078e0a07 */
[----:B------:R-:W-:Y:S01]  /*7e70*/  SHF.R.U32.HI R3, RZ, R6, R3 ;  /* 0x00000006ff037219 */ /* 0x000fe20000011603 */
[----:B------:R-:W-:-:S04]  /*7e80*/  FMUL R6, R5, UR4 ;  /* 0x0000000405067c20 */ /* 0x000fc80008400000 */
[----:B------:R-:W1:Y:S01]  /*7e90*/  LDC R15, c[0x0][0x148] ;  /* 0x00005200ff0f7b82 */ /* 0x000e620000000800 */
[----:B------:R3:W0:Y:S01]  /*7ea0*/  F2I.U32.TRUNC.NTZ R14, R6 ;  /* 0x00000006000e7305 */ /* 0x000622000020f000 */
[-CC-:B--2---:R-:W-:Y:S02]  /*7eb0*/  SHF.R.U64 R12, R10, R8.reuse, R3.reuse ;  /* 0x000000080a0c7219 */ /* 0x184fe40000001203 */
[----:B------:R-:W-:-:S04]  /*7ec0*/  SHF.R.U32.HI R3, RZ, R8, R3 ;  /* 0x00000008ff037219 */ /* 0x000fc80000011603 */
[----:B------:R-:W2:Y:S01]  /*7ed0*/  LDC R21, c[0x0][0x600] ;  /* 0x00018000ff157b82 */ /* 0x000ea20000000800 */
[-CC-:B----4-:R-:W-:Y:S02]  /*7ee0*/  SHF.R.U64 R13, R12, R22.reuse, R3.reuse ;  /* 0x000000160c0d7219 */ /* 0x190fe40000001203 */
[----:B------:R-:W-:-:S03]  /*7ef0*/  SHF.R.U32.HI R5, RZ, R22, R3 ;  /* 0x00000016ff057219 */ /* 0x000fc60000011603 */
[----:B------:R-:W-:Y:S02]  /*7f00*/  IMAD.MOV.U32 R4, RZ, RZ, R13 ;  /* 0x000000ffff047224 */ /* 0x000fe400078e000d */
[----:B------:R-:W4:Y:S01]  /*7f10*/  LDC R26, c[0x0][0x648] ;  /* 0x00019200ff1a7b82 */ /* 0x000f220000000800 */
[----:B0-----:R-:W-:-:S07]  /*7f20*/  IMAD R22, R0, R7, R19 ;  /* 0x0000000700167224 */ /* 0x001fce00078e0213 */
[----:B------:R-:W0:Y:S08]  /*7f30*/  LDC R27, c[0x0][0x638] ;  /* 0x00018e00ff1b7b82 */ /* 0x000e300000000800 */
[----:B------:R-:W0:Y:S01]  /*7f40*/  LDC R28, c[0x0][0x610] ;  /* 0x00018400ff1c7b82 */ /* 0x000e220000000800 */
[----:B-1-3--:R-:W-:Y:S05]  /*7f50*/  @!P0 BRA `(.L_x_153) ;  /* 0x0000000000288947 */ /* 0x00afea0003800000 */
[----:B------:R-:W1:Y:S02]  /*7f60*/  LDC R0, c[0x0][0x64c] ;  /* 0x00019300ff007b82 */ /* 0x000e640000000800 */
[----:B-1----:R-:W-:-:S05]  /*7f70*/  IADD3 R3, P0, R13, R0, RZ ;  /* 0x000000000d037210 */ /* 0x002fca0007f1e0ff */
        /* <DEDUP_REMOVED lines=8> */
.L_x_153:
[----:B------:R-:W-:Y:S01]  /*8000*/  ISETP.NE.AND P0, PT, R2, 0x1, PT ;  /* 0x000000010200780c */ /* 0x000fe20003f05270 */
[----:B------:R-:W-:Y:S01]  /*8010*/  IMAD.MOV R14, RZ, RZ, -R14 ;  /* 0x000000ffff0e7224 */ /* 0x000fe200078e0a0e */
[----:B----4-:R-:W-:Y:S01]  /*8020*/  SHF.R.U64 R0, R4, R26, R5 ;  /* 0x0000001a04007219 */ /* 0x010fe20000001205 */
[----:B--2---:R-:W-:Y:S01]  /*8030*/  VIADD R5, R21, 0xffffffff ;  /* 0xffffffff15057836 */ /* 0x004fe20000000000 */
[----:B------:R-:W-:-:S03]  /*8040*/  LOP3.LUT R3, R12, R91, RZ, 0xc0, !PT ;  /* 0x0000005b0c037212 */ /* 0x000fc600078ec0ff */
[----:B------:R-:W-:Y:S01]  /*8050*/  IMAD.MOV R4, RZ, RZ, -R0 ;  /* 0x000000ffff047224 */ /* 0x000fe200078e0a00 */
[----:B------:R-:W-:Y:S01]  /*8060*/  LOP3.LUT R5, R10, R5, RZ, 0xc0, !PT ;  /* 0x000000050a057212 */ /* 0x000fe200078ec0ff */
[----:B------:R-:W-:Y:S02]  /*8070*/  IMAD R3, R88, R0, R3 ;  /* 0x0000000058037224 */ /* 0x000fe400078e0203 */
[----:B0-----:R-:W-:Y:S02]  /*8080*/  IMAD R0, R4, R27, R13 ;  /* 0x0000001b04007224 */ /* 0x001fe400078e020d */
[----:B------:R-:W-:Y:S02]  /*8090*/  @P0 IMAD R22, R15, R14, R20 ;  /* 0x0000000e0f160224 */ /* 0x000fe400078e0214 */
[----:B------:R-:W-:Y:S02]  /*80a0*/  IMAD.MOV.U32 R4, RZ, RZ, 0x1 ;  /* 0x00000001ff047424 */ /* 0x000fe400078e00ff */
[----:B------:R-:W-:-:S02]  /*80b0*/  IMAD R22, R3, R28, R22 ;  /* 0x0000001c03167224 */ /* 0x000fc400078e0216 */
[----:B------:R-:W-:Y:S01]  /*80c0*/  IMAD R3, R0, R21, R5 ;  /* 0x0000001500037224 */ /* 0x000fe200078e0205 */
[----:B------:R-:W-:-:S04]  /*80d0*/  PRMT R0, R4, 0x7610, R0 ;  /* 0x0000761004007816 */ /* 0x000fc80000000000 */
[----:B------:R-:W-:Y:S02]  /*80e0*/  SEL R19, R3, R22, !P0 ;  /* 0x0000001603137207 */ /* 0x000fe40004000000 */
[----:B------:R-:W-:-:S07]  /*80f0*/  SEL R22, R22, R3, !P0 ;  /* 0x0000000316167207 */ /* 0x000fce0004000000 */
.L_x_151:
[----:B------:R-:W-:Y:S02]  /*8100*/  LOP3.LUT P0, RZ, R0, 0xff, RZ, 0xc0, !PT ;  /* 0x000000ff00ff7812 */ /* 0x000fe4000780c0ff */
[----:B------:R-:W-:-:S11]  /*8110*/  LOP3.LUT R94, R94, 0x1, RZ, 0x3c, !PT ;  /* 0x000000015e5e7812 */ /* 0x000fd600078e3cff */
[----:B------:R-:W-:Y:S05]  /*8120*/  @P0 BRA `(.L_x_154) ;  /* 0xffffff9400a00947 */ /* 0x000fea000383ffff */
[----:B------:R-:W-:Y:S05]  /*8130*/  EXIT ;  /* 0x000000000000794d */ /* 0x000fea0003800000 */
.L_x_17:
[----:B------:R-:W-:-:S08]  /*8140*/  ISETP.NE.AND P0, PT, R14, RZ, PT ;  /* 0x000000ff0e00720c */ /* 0x000fd00003f05270 */
[----:B0-----:R-:W0:-:S00]  /*8150*/  USETMAXREG.DEALLOC.CTAPOOL 0x28 ;  /* 0x00000028000079c8 */ /* 0x001e0000080e0500 */
[----:B------:R-:W-:Y:S05]  /*8160*/  @P0 EXIT ;  /* 0x000000000000094d */ /* 0x000fea0003800000 */
[----:B0-----:R-:W-:Y:S01]  /*8170*/  LOP3.LUT P0, RZ, R8, 0xff, RZ, 0xc0, !PT ;  /* 0x000000ff08ff7812 */ /* 0x001fe2000780c0ff */
[----:B------:R-:W-:Y:S02]  /*8180*/  IMAD.MOV.U32 R3, RZ, RZ, 0x1 ;  /* 0x00000001ff037424 */ /* 0x000fe400078e00ff */
[----:B------:R-:W-:-:S10]  /*8190*/  IMAD.MOV.U32 R8, RZ, RZ, RZ ;  /* 0x000000ffff087224 */ /* 0x000fd400078e00ff */
[----:B------:R-:W-:Y:S05]  /*81a0*/  @!P0 BRA `(.L_x_155) ;  /* 0x0000000c005c8947 */ /* 0x000fea0003800000 */
[----:B------:R-:W0:Y:S01]  /*81b0*/  S2R R10, SR_CgaCtaId ;  /* 0x00000000000a7919 */ /* 0x000e220000008800 */
[----:B------:R-:W-:Y:S01]  /*81c0*/  LOP3.LUT P0, RZ, R5, 0x1f, RZ, 0xc0, !PT ;  /* 0x0000001f05ff7812 */ /* 0x000fe2000780c0ff */
[----:B------:R-:W-:Y:S01]  /*81d0*/  IMAD.MOV.U32 R5, RZ, RZ, 0x1c00 ;  /* 0x00001c00ff057424 */ /* 0x000fe200078e00ff */
[----:B------:R-:W-:Y:S01]  /*81e0*/  ULDC UR5, c[0x0][0x658] ;  /* 0x0001960000057ab9 */ /* 0x000fe20000000800 */
[----:B------:R-:W-:Y:S01]  /*81f0*/  UMOV UR6, 0xffffffff ;  /* 0xffffffff00067882 */ /* 0x000fe20000000000 */
[----:B------:R-:W-:Y:S01]  /*8200*/  BSSY B0, `(.L_x_155) ;  /* 0x00000d1000007945 */ /* 0x000fe20003800000 */
[----:B------:R-:W-:Y:S01]  /*8210*/  USHF.L.U32 UR6, UR6, UR5, URZ ;  /* 0x0000000506067299 */ /* 0x000fe2000800063f */
[C---:B------:R-:W-:Y:S01]  /*8220*/  ISETP.NE.AND P2, PT, R4.reuse, RZ, PT ;  /* 0x000000ff0400720c */ /* 0x040fe20003f45270 */
[----:B------:R-:W-:Y:S01]  /*8230*/  IMAD.MOV.U32 R11, RZ, RZ, 0x1 ;  /* 0x00000001ff0b7424 */ /* 0x000fe200078e00ff */
[----:B------:R-:W-:Y:S01]  /*8240*/  ISETP.NE.OR P0, PT, R4, RZ, !P0 ;  /* 0x000000ff0400720c */ /* 0x000fe20004705670 */
[----:B------:R-:W-:Y:S01]  /*8250*/  IMAD.MOV.U32 R3, RZ, RZ, 0x1 ;  /* 0x00000001ff037424 */ /* 0x000fe200078e00ff */
[----:B------:R-:W-:Y:S01]  /*8260*/  LOP3.LUT R9, R23, 0x2, RZ, 0xfc, !PT ;  /* 0x0000000217097812 */ /* 0x000fe200078efcff */
[----:B------:R-:W-:Y:S01]  /*8270*/  IMAD.MOV.U32 R8, RZ, RZ, RZ ;  /* 0x000000ffff087224 */ /* 0x000fe200078e00ff */
[----:B------:R-:W-:Y:S01]  /*8280*/  ULDC UR4, c[0x0][0x600] ;  /* 0x0001800000047ab9 */ /* 0x000fe20000000800 */
[----:B------:R-:W-:Y:S01]  /*8290*/  UMOV UR7, 0x1 ;  /* 0x0000000100077882 */ /* 0x000fe20000000000 */
[----:B------:R-:W-:-:S02]  /*82a0*/  UIADD3 UR13, UR38, 0x1, URZ ;  /* 0x00000001260d7890 */ /* 0x000fc4000fffe03f */
[----:B------:R-:W-:Y:S02]  /*82b0*/  UIADD3 UR4, UR4, -0x1, URZ ;  /* 0xffffffff04047890 */ /* 0x000fe4000fffe03f */
[----:B------:R-:W-:Y:S02]  /*82c0*/  USHF.L.U32 UR5, UR7, UR5, URZ ;  /* 0x0000000507057299 */ /* 0x000fe4000800063f */
[----:B------:R-:W-:Y:S01]  /*82d0*/  ULOP3.LUT UR6, URZ, UR6, URZ, 0x33, !UPT ;  /* 0x000000063f067292 */ /* 0x000fe2000f8e333f */
[----:B------:R-:W-:Y:S01]  /*82e0*/  ULDC.64 UR30, c[0x0][0x198] ;  /* 0x00006600001e7ab9 */ /* 0x000fe20000000a00 */
[----:B0-----:R-:W-:-:S05]  /*82f0*/  LOP3.LUT R10, R10, 0x1, RZ, 0xc0, !PT ;  /* 0x000000010a0a7812 */ /* 0x001fca00078ec0ff */
[----:B------:R-:W-:-:S07]  /*8300*/  IMAD R12, R10, R5, 0x14180 ;  /* 0x000141800a0c7424 */ /* 0x000fce00078e0205 */
.L_x_167:
[----:B------:R-:W-:-:S03]  /*8310*/  UMOV UR7, 0xffffffff ;  /* 0xffffffff00077882 */ /* 0x000fc60000000000 */
[----:B------:R-:W-:Y:S05]  /*8320*/  BRA.DIV UR7, `(.L_x_156) ;  /* 0x00000012073c7947 */ /* 0x000fea000b800000 */
[----:B------:R-:W-:-:S13]  /*8330*/  ELECT P6, URZ, PT ;  /* 0x00000000003f782f */ /* 0x000fda00038c0000 */
.L_x_181:
[----:B------:R-:W0:Y:S01]  /*8340*/  LDC R4, c[0x0][0x28c] ;  /* 0x0000a300ff047b82 */ /* 0x000e220000000800 */
[----:B------:R-:W-:Y:S01]  /*8350*/  BSSY B1, `(.L_x_157) ;  /* 0x0000046000017945 */ /* 0x000fe20003800000 */
[----:B0-----:R-:W-:-:S13]  /*8360*/  ISETP.LT.OR P6, PT, R4, 0x1, !P6 ;  /* 0x000000010400780c */ /* 0x001fda00077c1670 */
[----:B------:R-:W-:Y:S05]  /*8370*/  @P6 BRA `(.L_x_158) ;  /* 0x00000004000c6947 */ /* 0x000fea0003800000 */
[----:B------:R-:W-:Y:S02]  /*8380*/  IMAD R19, R19, 0x2, R10 ;  /* 0x0000000213137824 */ /* 0x000fe400078e020a */
[----:B------:R-:W-:Y:S02]  /*8390*/  IMAD.SHL.U32 R22, R22, 0x40, RZ ;  /* 0x0000004016167824 */ /* 0x000fe400078e00ff */
[----:B------:R-:W-:Y:S02]  /*83a0*/  IMAD.MOV.U32 R15, RZ, RZ, RZ ;  /* 0x000000ffff0f7224 */ /* 0x000fe400078e00ff */
[----:B------:R-:W-:Y:S02]  /*83b0*/  IMAD.U32 R20, RZ, RZ, UR13 ;  /* 0x0000000dff147e24 */ /* 0x000fe4000f8e00ff */
[----:B------:R-:W-:Y:S02]  /*83c0*/  IMAD.MOV.U32 R4, RZ, RZ, R3 ;  /* 0x000000ffff047224 */ /* 0x000fe400078e0003 */
[----:B------:R-:W-:-:S02]  /*83d0*/  IMAD.MOV.U32 R5, RZ, RZ, R8 ;  /* 0x000000ffff057224 */ /* 0x000fc400078e0008 */
[----:B------:R-:W-:-:S07]  /*83e0*/  IMAD R19, R19, 0x38, RZ ;  /* 0x0000003813137824 */ /* 0x000fce00078e02ff */
.L_x_162:
[----:B------:R-:W0:Y:S01]  /*83f0*/  S2R R7, SR_CgaCtaId ;  /* 0x0000000000077919 */ /* 0x000e220000008800 */
[----:B------:R-:W-:-:S04]  /*8400*/  MOV R6, 0x400 ;  /* 0x0000040000067802 */ /* 0x000fc80000000f00 */
[----:B0-----:R-:W-:Y:S02]  /*8410*/  LEA R14, R7, R6, 0x18 ;  /* 0x00000006070e7211 */ /* 0x001fe400078ec0ff */
[----:B------:R-:W-:Y:S01]  /*8420*/  SHF.L.U32 R6, R4, 0x1f, RZ ;  /* 0x0000001f04067819 */ /* 0x000fe200000006ff */
[----:B------:R-:W0:Y:S02]  /*8430*/  @!P2 LDC R7, c[0x0][0x500] ;  /* 0x00014000ff07ab82 */ /* 0x000e240000000800 */
[----:B------:R-:W-:-:S04]  /*8440*/  IMAD R13, R5, 0x8, R14 ;  /* 0x00000008050d7824 */ /* 0x000fc800078e020e */
[----:B------:R-:W1:Y:S02]  /*8450*/  SYNCS.PHASECHK.TRANS64.TRYWAIT P1, [R13+URZ+0x28], R6 ;  /* 0x000028060d0075a7 */ /* 0x000e64000802017f */
[----:B-1----:R-:W-:Y:S05]  /*8460*/  @!P1 BRA `(.L_x_159) ;  /* 0x00000010000c9947 */ /* 0x002fea0003800000 */
.L_x_182:
[----:B-1----:R-:W-:Y:S01]  /*8470*/  PRMT R6, R9, 0x9910, RZ ;  /* 0x0000991009067816 */ /* 0x002fe200000000ff */
[----:B0-----:R0:W-:Y:S03]  /*8480*/  @!P2 SYNCS.ARRIVE.TRANS64 RZ, [R13+URZ], R7 ;  /* 0x000000070dffa9a7 */ /* 0x0011e6000800003f */
[----:B------:R-:W-:-:S13]  /*8490*/  ISETP.NE.AND P1, PT, R6, 0x2, PT ;  /* 0x000000020600780c */ /* 0x000fda0003f25270 */
[----:B0-----:R-:W-:Y:S05]  /*84a0*/  @P1 BRA `(.L_x_160) ;  /* 0x0000000000041947 */ /* 0x001fea0003800000 */
[----:B------:R-:W-:Y:S01]  /*84b0*/  BPT.TRAP 0x1 ;  /* 0x000000040000795c */ /* 0x000fe20000300000 */
.L_x_160:
[----:B------:R-:W-:Y:S05]  /*84c0*/  @P0 BRA `(.L_x_161) ;  /* 0x0000000000040947 */ /* 0x000fea0003800000 */
[----:B------:R-:W-:Y:S01]  /*84d0*/  BPT.TRAP 0x1 ;  /* 0x000000040000795c */ /* 0x000fe20000300000 */
.L_x_161:
[----:B------:R-:W-:Y:S01]  /*84e0*/  R2UR UR7, R14 ;  /* 0x000000000e0772ca */ /* 0x000fe200000e0000 */
[----:B------:R-:W-:Y:S01]  /*84f0*/  IMAD R6, R5, 0x7000, R12 ;  /* 0x0000700005067824 */ /* 0x000fe200078e020c */
[----:B------:R-:W-:Y:S01]  /*8500*/  R2UR UR26, R15 ;  /* 0x000000000f1a72ca */ /* 0x000fe200000e0000 */
[----:B------:R-:W-:Y:S01]  /*8510*/  IMAD R14, R5, 0x4000, R14 ;  /* 0x00004000050e7824 */ /* 0x000fe200078e020e */
[----:B------:R-:W-:Y:S01]  /*8520*/  R2UR UR25, R13 ;  /* 0x000000000d1972ca */ /* 0x000fe200000e0000 */
[----:B------:R-:W-:Y:S01]  /*8530*/  VIADD R20, R20, 0xffffffff ;  /* 0xffffffff14147836 */ /* 0x000fe20000000000 */
[----:B------:R-:W-:Y:S01]  /*8540*/  R2UR UR32, R6 ;  /* 0x00000000062072ca */ /* 0x000fe200000e0000 */
[----:B------:R-:W-:Y:S01]  /*8550*/  UIADD3 UR14, UP0, UR30, 0xf0, URZ ;  /* 0x000000f01e0e7890 */ /* 0x000fe2000ff1e03f */
[----:B------:R-:W-:Y:S01]  /*8560*/  R2UR UR16, R14 ;  /* 0x000000000e1072ca */ /* 0x000fe200000e0000 */
[----:B------:R-:W-:Y:S01]  /*8570*/  UIADD3 UR40, UP1, UR30, 0x1f0, URZ ;  /* 0x000001f01e287890 */ /* 0x000fe2000ff3e03f */
[----:B------:R-:W-:Y:S01]  /*8580*/  R2UR UR28, R18 ;  /* 0x00000000121c72ca */ /* 0x000fe200000e0000 */
[----:B------:R-:W-:Y:S01]  /*8590*/  UIADD3.X UR15, URZ, UR31, URZ, UP0, !UPT ;  /* 0x0000001f3f0f7290 */ /* 0x000fe200087fe43f */
[----:B------:R-:W-:Y:S01]  /*85a0*/  R2UR UR27, R22 ;  /* 0x00000000161b72ca */ /* 0x000fe200000e0000 */
[----:B------:R-:W-:Y:S01]  /*85b0*/  UIADD3.X UR41, URZ, UR31, URZ, UP1, !UPT ;  /* 0x0000001f3f297290 */ /* 0x000fe20008ffe43f */
[----:B------:R-:W-:Y:S01]  /*85c0*/  R2UR UR35, R19 ;  /* 0x00000000132372ca */ /* 0x000fe200000e0000 */
[----:B------:R-:W-:Y:S01]  /*85d0*/  UIADD3 UR18, UR26, 0x80, URZ ;  /* 0x000000801a127890 */ /* 0x000fe2000fffe03f */
[----:B------:R-:W-:Y:S01]  /*85e0*/  ISETP.GT.AND P3, PT, R20, 0x1, PT ;  /* 0x000000011400780c */ /* 0x000fe20003f64270 */
[----:B------:R-:W-:Y:S01]  /*85f0*/  VIADD R5, R5, 0x1 ;  /* 0x0000000105057836 */ /* 0x000fe20000000000 */
[----:B------:R-:W-:Y:S01]  /*8600*/  UMOV UR22, 0x0 ;  /* 0x0000000000167882 */ /* 0x000fe20000000000 */
[----:B------:R-:W-:Y:S01]  /*8610*/  UIADD3 UR32, UR7, UR32, URZ ;  /* 0x0000002007207290 */ /* 0x000fe2000fffe03f */
[----:B------:R-:W-:Y:S01]  /*8620*/  VIADD R15, R15, 0x100 ;  /* 0x000001000f0f7836 */ /* 0x000fe20000000000 */
[----:B------:R-:W-:Y:S01]  /*8630*/  UIADD3 UR24, UR16, 0x180, URZ ;  /* 0x0000018010187890 */ /* 0x000fe2000fffe03f */
[----:B------:R-:W-:Y:S01]  /*8640*/  ISETP.NE.AND P1, PT, R5, 0x5, PT ;  /* 0x000000050500780c */ /* 0x000fe20003f25270 */
[----:B------:R-:W-:-:S02]  /*8650*/  UIADD3 UR16, UR16, 0x2180, URZ ;  /* 0x0000218010107890 */ /* 0x000fc4000fffe03f */
[----:B------:R-:W-:Y:S01]  /*8660*/  UIADD3 UR8, UR32, 0x3800, URZ ;  /* 0x0000380020087890 */ /* 0x000fe2000fffe03f */
[----:B------:R-:W-:Y:S01]  /*8670*/  SEL R7, RZ, 0x1, P1 ;  /* 0x00000001ff077807 */ /* 0x000fe20000800000 */
[----:B------:R-:W-:Y:S01]  /*8680*/  UMOV UR23, 0x10000000 ;  /* 0x1000000000177882 */ /* 0x000fe20000000000 */
[----:B------:R-:W-:Y:S01]  /*8690*/  UMOV UR17, UR25 ;  /* 0x0000001900117c82 */ /* 0x000fe20008000000 */
[----:B------:R-:W-:Y:S01]  /*86a0*/  UMOV UR20, UR28 ;  /* 0x0000001c00147c82 */ /* 0x000fe20008000000 */
[----:B------:R-:W-:Y:S01]  /*86b0*/  UMOV UR19, UR27 ;  /* 0x0000001b00137c82 */ /* 0x000fe20008000000 */
[----:B------:R-:W-:Y:S01]  /*86c0*/  UMOV UR21, 0x30000 ;  /* 0x0003000000157882 */ /* 0x000fe20000000000 */
[----:B------:R-:W-:Y:S01]  /*86d0*/  UMOV UR33, UR25 ;  /* 0x0000001900217c82 */ /* 0x000fe20008000000 */
[----:B------:R-:W-:Y:S01]  /*86e0*/  UMOV UR34, UR26 ;  /* 0x0000001a00227c82 */ /* 0x000fe20008000000 */
[----:B------:R-:W-:Y:S01]  /*86f0*/  UMOV UR36, UR28 ;  /* 0x0000001c00247c82 */ /* 0x000fe20008000000 */
[----:B------:R0:W-:Y:S01]  /*8700*/  UTMALDG.3D [UR24], [UR14], desc[UR22] ;  /* 0x000016180e0075b4 */ /* 0x0001e20008011000 */
[----:B------:R-:W-:Y:S01]  /*8710*/  UMOV UR9, UR25 ;  /* 0x0000001900097c82 */ /* 0x000fe20008000000 */
[----:B------:R-:W-:Y:S01]  /*8720*/  UMOV UR12, UR28 ;  /* 0x0000001c000c7c82 */ /* 0x000fe20008000000 */
[----:B------:R-:W-:Y:S01]  /*8730*/  UMOV UR11, UR35 ;  /* 0x00000023000b7c82 */ /* 0x000fe20008000000 */
[----:B------:R-:W-:Y:S01]  /*8740*/  UMOV UR10, UR18 ;  /* 0x00000012000a7c82 */ /* 0x000fe20008000000 */
[----:B------:R-:W-:-:S02]  /*8750*/  LOP3.LUT R4, R4, R7, RZ, 0x3c, !PT ;  /* 0x0000000704047212 */ /* 0x000fc400078e3cff */
[----:B------:R-:W-:Y:S01]  /*8760*/  SEL R5, R5, RZ, P1 ;  /* 0x000000ff05057207 */ /* 0x000fe20000800000 */
[----:B------:R0:W-:Y:S01]  /*8770*/  UTMALDG.3D [UR16], [UR14], desc[UR22] ;  /* 0x000016100e0075b4 */ /* 0x0001e20008011000 */
[----:B------:R0:W-:Y:S01]  /*8780*/  UTMALDG.3D.MULTICAST [UR32], [UR40], UR21, desc[UR22] ;  /* 0x00001620280073b4 */ /* 0x0001e20008011815 */
[----:B------:R0:W-:Y:S02]  /*8790*/  UTMALDG.3D.MULTICAST [UR8], [UR40], UR21, desc[UR22] ;  /* 0x00001608280073b4 */ /* 0x0001e40008011815 */
[----:B0-----:R-:W-:Y:S05]  /*87a0*/  @P3 BRA `(.L_x_162) ;  /* 0xfffffffc00103947 */ /* 0x001fea000383ffff */
.L_x_158:
[----:B------:R-:W-:Y:S05]  /*87b0*/  BSYNC B1 ;  /* 0x0000000000017941 */ /* 0x000fea0003800000 */
.L_x_157:
[----:B------:R-:W2:Y:S01]  /*87c0*/  LDL.64 R24, [R1] ;  /* 0x0000000001187983 */ /* 0x000ea20000100a00 */
[----:B------:R-:W-:Y:S01]  /*87d0*/  LOP3.LUT P4, RZ, R11, 0xff, RZ, 0xc0, !PT ;  /* 0x000000ff0bff7812 */ /* 0x000fe2000788c0ff */
[----:B------:R-:W-:Y:S01]  /*87e0*/  VIADD R7, R8, UR38 ;  /* 0x0000002608077c36 */ /* 0x000fe20008000000 */
[----:B------:R-:W-:Y:S01]  /*87f0*/  ULDC.64 UR8, c[0x0][0x650] ;  /* 0x0001940000087ab9 */ /* 0x000fe20000000a00 */
[----:B------:R-:W-:Y:S01]  /*8800*/  IMAD.U32 R8, RZ, RZ, UR38 ;  /* 0x00000026ff087e24 */ /* 0x000fe2000f8e00ff */
[----:B------:R-:W-:Y:S01]  /*8810*/  UISETP.GE.U32.AND UP0, UPT, UR38, 0x5, UPT ;  /* 0x000000052600788c */ /* 0x000fe2000bf06070 */
[----:B------:R-:W-:Y:S01]  /*8820*/  BSSY B1, `(.L_x_163) ;  /* 0x000006c000017945 */ /* 0x000fe20003800000 */
[----:B------:R-:W-:Y:S01]  /*8830*/  ISETP.GT.U32.AND P1, PT, R7, 0x4, PT ;  /* 0x000000040700780c */ /* 0x000fe20003f24070 */
[----:B------:R-:W-:Y:S01]  /*8840*/  IMAD.MOV.U32 R22, RZ, RZ, -0x1 ;  /* 0xffffffffff167424 */ /* 0x000fe200078e00ff */
[----:B------:R-:W-:Y:S01]  /*8850*/  PRMT R11, RZ, 0x7610, R11 ;  /* 0x00007610ff0b7816 */ /* 0x000fe2000000000b */
[----:B------:R-:W-:Y:S01]  /*8860*/  IMAD.MOV.U32 R19, RZ, RZ, -0x1 ;  /* 0xffffffffff137424 */ /* 0x000fe200078e00ff */
[----:B------:R-:W-:Y:S01]  /*8870*/  ISETP.LT.U32.AND P1, PT, R8, 0x5, P1 ;  /* 0x000000050800780c */ /* 0x000fe20000f21070 */
[----:B------:R-:W-:Y:S01]  /*8880*/  IMAD.MOV.U32 R18, RZ, RZ, -0x1 ;  /* 0xffffffffff127424 */ /* 0x000fe200078e00ff */
[----:B------:R-:W-:Y:S01]  /*8890*/  PLOP3.LUT P3, PT, PT, PT, UP0, 0x80, 0x0 ;  /* 0x000000000000781c */ /* 0x000fe20003f6f008 */
[----:B------:R-:W0:Y:S01]  /*88a0*/  @P4 S2R R5, SR_CgaCtaId ;  /* 0x0000000000054919 */ /* 0x000e220000008800 */
[----:B------:R-:W-:-:S04]  /*88b0*/  @P4 MOV R4, 0x400 ;  /* 0x0000040000044802 */ /* 0x000fc80000000f00 */
[----:B0-----:R-:W-:Y:S01]  /*88c0*/  @P4 LEA R6, R5, R4, 0x18 ;  /* 0x0000000405064211 */ /* 0x001fe200078ec0ff */
[----:B------:R-:W-:Y:S01]  /*88d0*/  IMAD.WIDE.U32 R4, R7, -0x33333333, RZ ;  /* 0xcccccccd07047825 */ /* 0x000fe200078e00ff */
[----:B------:R-:W-:Y:S02]  /*88e0*/  SEL R4, RZ, 0x1, !P1 ;  /* 0x00000001ff047807 */ /* 0x000fe40004800000 */
[----:B------:R0:W-:Y:S02]  /*88f0*/  @P4 SYNCS.ARRIVE.TRANS64.A1T0 RZ, [R6+URZ+0x88], RZ ;  /* 0x000088ff06ff49a7 */ /* 0x0001e4000810003f */
[----:B------:R-:W-:Y:S02]  /*8900*/  LOP3.LUT R3, R3, R4, RZ, 0x3c, !PT ;  /* 0x0000000403037212 */ /* 0x000fe400078e3cff */
[----:B------:R-:W-:Y:S02]  /*8910*/  PRMT R4, RZ, 0x7610, R4 ;  /* 0x00007610ff047816 */ /* 0x000fe40000000004 */
[----:B0-----:R-:W-:-:S04]  /*8920*/  SHF.R.U32.HI R6, RZ, 0x2, R5 ;  /* 0x00000002ff067819 */ /* 0x001fc80000011605 */
[----:B------:R-:W-:Y:S01]  /*8930*/  @P3 LOP3.LUT R3, R3, 0x1, R6, 0x78, !PT ;  /* 0x0000000103033812 */ /* 0x000fe200078e7806 */
[----:B------:R-:W-:Y:S01]  /*8940*/  IMAD R8, R6, -0x5, R7 ;  /* 0xfffffffb06087824 */ /* 0x000fe200078e0207 */
[----:B--2---:R-:W-:-:S04]  /*8950*/  IADD3 R16, P4, R16, R24, RZ ;  /* 0x0000001810107210 */ /* 0x004fc80007f9e0ff */
[----:B------:R-:W-:Y:S01]  /*8960*/  ISETP.GE.U32.AND P1, PT, R16, UR8, PT ;  /* 0x0000000810007c0c */ /* 0x000fe2000bf26070 */
[----:B------:R-:W-:-:S05]  /*8970*/  IMAD.X R17, R17, 0x1, R0, P4 ;  /* 0x0000000111117824 */ /* 0x000fca00020e0600 */
[----:B------:R-:W-:-:S13]  /*8980*/  ISETP.GE.U32.AND.EX P1, PT, R17, UR9, PT, P1 ;  /* 0x0000000911007c0c */ /* 0x000fda000bf26110 */
[----:B------:R-:W-:Y:S05]  /*8990*/  @P1 BRA `(.L_x_164) ;  /* 0x0000000400501947 */ /* 0x000fea0003800000 */
[----:B------:R-:W0:Y:S01]  /*89a0*/  S2R R13, SR_CTAID.X ;  /* 0x00000000000d7919 */ /* 0x000e220000002500 */
[----:B------:R-:W-:Y:S01]  /*89b0*/  ULDC.64 UR8, c[0x0][0x628] ;  /* 0x00018a0000087ab9 */ /* 0x000fe20000000a00 */
[----:B------:R-:W-:Y:S01]  /*89c0*/  ULDC UR10, c[0x0][0x630] ;  /* 0x00018c00000a7ab9 */ /* 0x000fe20000000800 */
[----:B------:R-:W-:Y:S01]  /*89d0*/  ISETP.NE.U32.AND P1, PT, RZ, UR8, PT ;  /* 0x00000008ff007c0c */ /* 0x000fe2000bf25070 */
[----:B------:R-:W1:Y:S01]  /*89e0*/  S2R R14, SR_CTAID.Y ;  /* 0x00000000000e7919 */ /* 0x000e620000002600 */
[----:B------:R-:W-:Y:S01]  /*89f0*/  ULDC UR11, c[0x0][0x150] ;  /* 0x00005400000b7ab9 */ /* 0x000fe20000000800 */
[----:B------:R-:W-:Y:S01]  /*8a00*/  IMAD.MOV.U32 R4, RZ, RZ, R16 ;  /* 0x000000ffff047224 */ /* 0x000fe200078e0010 */
[----:B------:R-:W-:Y:S01]  /*8a10*/  ISETP.NE.AND.EX P1, PT, RZ, UR9, PT, P1 ;  /* 0x00000009ff007c0c */ /* 0x000fe2000bf25310 */
[----:B------:R-:W-:Y:S01]  /*8a20*/  IMAD.MOV.U32 R5, RZ, RZ, R17 ;  /* 0x000000ffff057224 */ /* 0x000fe200078e0011 */
[----:B0-----:R-:W-:-:S11]  /*8a30*/  I2FP.F32.U32 R19, R13 ;  /* 0x0000000d00137245 */ /* 0x001fd60000201000 */
[----:B------:R-:W-:Y:S05]  /*8a40*/  @!P1 BRA `(.L_x_165) ;  /* 0x0000000000289947 */ /* 0x000fea0003800000 */
[----:B------:R-:W-:Y:S02]  /*8a50*/  ULDC UR7, c[0x0][0x634] ;  /* 0x00018d0000077ab9 */ /* 0x000fe40000000800 */
[----:B------:R-:W-:-:S05]  /*8a60*/  IADD3 R5, P1, R16, UR7, RZ ;  /* 0x0000000710057c10 */ /* 0x000fca000ff3e0ff */
[----:B------:R-:W-:-:S04]  /*8a70*/  IMAD.X R15, RZ, RZ, R17, P1 ;  /* 0x000000ffff0f7224 */ /* 0x000fc800008e0611 */
[----:B------:R-:W-:-:S04]  /*8a80*/  IMAD.WIDE.U32 R6, R15, UR8, RZ ;  /* 0x000000080f067c25 */ /* 0x000fc8000f8e00ff */
[----:B------:R-:W-:-:S04]  /*8a90*/  IMAD.WIDE.U32 R6, P1, R5, UR9, R6 ;  /* 0x0000000905067c25 */ /* 0x000fc8000f820006 */
[----:B------:R-:W-:-:S04]  /*8aa0*/  IMAD.WIDE.U32 R4, R5, UR8, RZ ;  /* 0x0000000805047c25 */ /* 0x000fc8000f8e00ff */
[----:B------:R-:W-:Y:S01]  /*8ab0*/  IMAD.MOV.U32 R4, RZ, RZ, R7 ;  /* 0x000000ffff047224 */ /* 0x000fe200078e0007 */
[----:B------:R-:W-:Y:S01]  /*8ac0*/  IADD3 RZ, P3, R5, R6, RZ ;  /* 0x0000000605ff7210 */ /* 0x000fe20007f7e0ff */
[----:B------:R-:W-:-:S04]  /*8ad0*/  IMAD.X R5, RZ, RZ, RZ, P1 ;  /* 0x000000ffff057224 */ /* 0x000fc800008e06ff */
[----:B------:R-:W-:-:S08]  /*8ae0*/  IMAD.WIDE.U32.X R4, R15, UR9, R4, P3 ;  /* 0x000000090f047c25 */ /* 0x000fd000098e0404 */
.L_x_165:
[--C-:B------:R-:W-:Y:S01]  /*8af0*/  SHF.R.U64 R18, R4, UR10, R5.reuse ;  /* 0x0000000a04127c19 */ /* 0x100fe20008001205 */
[----:B------:R-:W-:Y:S01]  /*8b00*/  FMUL R19, R19, UR11 ;  /* 0x0000000b13137c20 */ /* 0x000fe20008400000 */
[----:B------:R-:W-:Y:S01]  /*8b10*/  SHF.R.U32.HI R4, RZ, UR10, R5 ;  /* 0x0000000aff047c19 */ /* 0x000fe20008011605 */
[----:B------:R-:W0:Y:S01]  /*8b20*/  LDC R6, c[0x0][0x144] ;  /* 0x00005100ff067b82 */ /* 0x000e220000000800 */
[----:B------:R-:W-:Y:S01]  /*8b30*/  IADD3 R5, P1, RZ, -R18, RZ ;  /* 0x80000012ff057210 */ /* 0x000fe20007f3e0ff */
[----:B------:R-:W-:Y:S01]  /*8b40*/  ULDC UR7, c[0x0][0x154] ;  /* 0x0000550000077ab9 */ /* 0x000fe20000000800 */
[----:B-1----:R-:W-:Y:S01]  /*8b50*/  I2FP.F32.U32 R7, R14 ;  /* 0x0000000e00077245 */ /* 0x002fe20000201000 */
[----:B------:R-:W1:Y:S01]  /*8b60*/  F2I.U32.TRUNC.NTZ R19, R19 ;  /* 0x0000001300137305 */ /* 0x000e62000020f000 */
[----:B------:R-:W-:Y:S01]  /*8b70*/  ULDC.64 UR8, c[0x0][0x620] ;  /* 0x0001880000087ab9 */ /* 0x000fe20000000a00 */
[----:B------:R-:W-:Y:S01]  /*8b80*/  IMAD.X R4, RZ, RZ, ~R4, P1 ;  /* 0x000000ffff047224 */ /* 0x000fe200008e0e04 */
[----:B------:R-:W-:Y:S01]  /*8b90*/  ISETP.NE.AND P4, PT, R2, 0x1, PT ;  /* 0x000000010200780c */ /* 0x000fe20003f85270 */
[----:B------:R-:W-:Y:S01]  /*8ba0*/  FMUL R20, R7, UR7 ;  /* 0x0000000707147c20 */ /* 0x000fe20008400000 */
[----:B------:R-:W2:Y:S01]  /*8bb0*/  LDC R21, c[0x0][0x148] ;  /* 0x00005200ff157b82 */ /* 0x000ea20000000800 */
[----:B------:R-:W-:Y:S01]  /*8bc0*/  IMAD R4, R4, UR8, RZ ;  /* 0x0000000804047c24 */ /* 0x000fe2000f8e02ff */
[----:B------:R-:W-:-:S03]  /*8bd0*/  ULDC UR7, c[0x0][0x618] ;  /* 0x0001860000077ab9 */ /* 0x000fc60000000800 */
[----:B------:R-:W3:Y:S01]  /*8be0*/  F2I.U32.TRUNC.NTZ R20, R20 ;  /* 0x0000001400147305 */ /* 0x000ee2000020f000 */
[C---:B------:R-:W-:Y:S02]  /*8bf0*/  IMAD R7, R5.reuse, UR9, R4 ;  /* 0x0000000905077c24 */ /* 0x040fe4000f8e0204 */
[----:B------:R-:W-:Y:S01]  /*8c00*/  IMAD.WIDE.U32 R4, R5, UR8, R16 ;  /* 0x0000000805047c25 */ /* 0x000fe2000f8e0010 */
[----:B------:R-:W-:Y:S02]  /*8c10*/  ULDC.64 UR8, c[0x0][0x640] ;  /* 0x0001900000087ab9 */ /* 0x000fe40000000a00 */
[----:B------:R-:W-:Y:S01]  /*8c20*/  ISETP.NE.U32.AND P1, PT, RZ, UR8, PT ;  /* 0x00000008ff007c0c */ /* 0x000fe2000bf25070 */
[----:B------:R-:W-:Y:S02]  /*8c30*/  IMAD.IADD R5, R5, 0x1, R7 ;  /* 0x0000000105057824 */ /* 0x000fe400078e0207 */
[----:B-1----:R-:W-:Y:S01]  /*8c40*/  IMAD.MOV R19, RZ, RZ, -R19 ;  /* 0x000000ffff137224 */ /* 0x002fe200078e0a13 */
[----:B------:R-:W-:-:S02]  /*8c50*/  ISETP.NE.AND.EX P1, PT, RZ, UR9, PT, P1 ;  /* 0x00000009ff007c0c */ /* 0x000fc4000bf25310 */
[----:B------:R-:W-:Y:S01]  /*8c60*/  SHF.R.U64 R15, R4, UR7, R5 ;  /* 0x00000007040f7c19 */ /* 0x000fe20008001205 */
[----:B0-----:R-:W-:Y:S01]  /*8c70*/  IMAD R13, R6, R19, R13 ;  /* 0x00000013060d7224 */ /* 0x001fe200078e020d */
[----:B------:R-:W-:Y:S01]  /*8c80*/  SHF.R.U32.HI R4, RZ, UR7, R5 ;  /* 0x00000007ff047c19 */ /* 0x000fe20008011605 */
[----:B------:R-:W-:Y:S01]  /*8c90*/  ULDC UR7, c[0x0][0x608] ;  /* 0x0001820000077ab9 */ /* 0x000fe20000000800 */
[----:B---3--:R-:W-:Y:S02]  /*8ca0*/  IMAD.MOV R6, RZ, RZ, -R20 ;  /* 0x000000ffff067224 */ /* 0x008fe400078e0a14 */
[--C-:B------:R-:W-:Y:S02]  /*8cb0*/  SHF.R.U64 R20, R15, UR7, R4.reuse ;  /* 0x000000070f147c19 */ /* 0x100fe40008001204 */
[----:B------:R-:W-:Y:S01]  /*8cc0*/  SHF.R.U32.HI R5, RZ, UR7, R4 ;  /* 0x00000007ff057c19 */ /* 0x000fe20008011604 */
[----:B------:R-:W-:Y:S01]  /*8cd0*/  ULDC UR7, c[0x0][0x658] ;  /* 0x0001960000077ab9 */ /* 0x000fe20000000800 */
[----:B--2---:R-:W-:-:S02]  /*8ce0*/  @P4 IMAD R13, R21, R6, R14 ;  /* 0x00000006150d4224 */ /* 0x004fc400078e020e */
[--C-:B------:R-:W-:Y:S02]  /*8cf0*/  SHF.R.U64 R14, R20, UR7, R5.reuse ;  /* 0x00000007140e7c19 */ /* 0x100fe40008001205 */
[----:B------:R-:W-:-:S03]  /*8d00*/  SHF.R.U32.HI R19, RZ, UR7, R5 ;  /* 0x00000007ff137c19 */ /* 0x000fc60008011605 */
[----:B------:R-:W-:Y:S02]  /*8d10*/  IMAD.MOV.U32 R6, RZ, RZ, R14 ;  /* 0x000000ffff067224 */ /* 0x000fe400078e000e */
[----:B------:R-:W-:Y:S01]  /*8d20*/  IMAD.MOV.U32 R5, RZ, RZ, R19 ;  /* 0x000000ffff057224 */ /* 0x000fe200078e0013 */
[----:B------:R-:W-:Y:S06]  /*8d30*/  @!P1 BRA `(.L_x_166) ;  /* 0x00000000002c9947 */ /* 0x000fec0003800000 */
        /* <DEDUP_REMOVED lines=9> */
[----:B------:R-:W-:-:S04]  /*8dd0*/  IMAD.WIDE.U32.X R4, R19, UR9, R4, P3 ;  /* 0x0000000913047c25 */ /* 0x000fc800098e0404 */
[----:B------:R-:W-:-:S07]  /*8de0*/  IMAD.MOV.U32 R6, RZ, RZ, R4 ;  /* 0x000000ffff067224 */ /* 0x000fce00078e0004 */
.L_x_166:
[----:B------:R-:W-:Y:S01]  /*8df0*/  ULDC UR7, c[0x0][0x648] ;  /* 0x0001920000077ab9 */ /* 0x000fe20000000800 */
[----:B------:R-:W-:Y:S01]  /*8e00*/  LOP3.LUT R4, R20, UR6, RZ, 0xc0, !PT ;  /* 0x0000000614047c12 */ /* 0x000fe2000f8ec0ff */
[----:B------:R-:W-:Y:S01]  /*8e10*/  ULDC UR8, c[0x0][0x610] ;  /* 0x0001840000087ab9 */ /* 0x000fe20000000800 */
[----:B------:R-:W-:Y:S01]  /*8e20*/  SHF.R.U64 R5, R6, UR7, R5 ;  /* 0x0000000706057c19 */ /* 0x000fe20008001205 */
[----:B------:R-:W-:Y:S01]  /*8e30*/  ULDC UR7, c[0x0][0x638] ;  /* 0x00018e0000077ab9 */ /* 0x000fe20000000800 */
[----:B------:R-:W-:-:S03]  /*8e40*/  LOP3.LUT R15, R15, UR4, RZ, 0xc0, !PT ;  /* 0x000000040f0f7c12 */ /* 0x000fc6000f8ec0ff */
[----:B------:R-:W-:Y:S02]  /*8e50*/  IMAD.MOV R7, RZ, RZ, -R5 ;  /* 0x000000ffff077224 */ /* 0x000fe400078e0a05 */
[----:B------:R-:W-:Y:S02]  /*8e60*/  IMAD R4, R5, UR5, R4 ;  /* 0x0000000505047c24 */ /* 0x000fe4000f8e0204 */
[----:B------:R-:W-:Y:S01]  /*8e70*/  IMAD R14, R7, UR7, R14 ;  /* 0x00000007070e7c24 */ /* 0x000fe2000f8e020e */
[----:B------:R-:W-:Y:S01]  /*8e80*/  ULDC UR7, c[0x0][0x600] ;  /* 0x0001800000077ab9 */ /* 0x000fe20000000800 */
[----:B------:R-:W-:Y:S02]  /*8e90*/  IMAD R13, R4, UR8, R13 ;  /* 0x00000008040d7c24 */ /* 0x000fe4000f8e020d */
[----:B------:R-:W-:Y:S02]  /*8ea0*/  IMAD R14, R14, UR7, R15 ;  /* 0x000000070e0e7c24 */ /* 0x000fe4000f8e020f */
[----:B------:R-:W-:-:S03]  /*8eb0*/  IMAD.MOV.U32 R4, RZ, RZ, 0x1 ;  /* 0x00000001ff047424 */ /* 0x000fc600078e00ff */
[----:B------:R-:W-:Y:S02]  /*8ec0*/  SEL R19, R14, R13, !P4 ;  /* 0x0000000d0e137207 */ /* 0x000fe40006000000 */
[----:B------:R-:W-:-:S07]  /*8ed0*/  SEL R22, R13, R14, !P4 ;  /* 0x0000000e0d167207 */ /* 0x000fce0006000000 */
.L_x_164:
[----:B------:R-:W-:Y:S05]  /*8ee0*/  BSYNC B1 ;  /* 0x0000000000017941 */ /* 0x000fea0003800000 */
.L_x_163:
[----:B------:R-:W-:-:S13]  /*8ef0*/  LOP3.LUT P1, RZ, R4, 0xff, RZ, 0xc0, !PT ;  /* 0x000000ff04ff7812 */ /* 0x000fda000782c0ff */
[----:B------:R-:W-:Y:S05]  /*8f00*/  @P1 BRA `(.L_x_167) ;  /* 0xfffffff400001947 */ /* 0x000fea000383ffff */
[----:B------:R-:W-:Y:S05]  /*8f10*/  BSYNC B0 ;  /* 0x0000000000007941 */ /* 0x000fea0003800000 */
.L_x_155:
[----:B------:R-:W-:-:S03]  /*8f20*/  UMOV UR7, 0xffffffff ;  /* 0xffffffff00077882 */ /* 0x000fc60000000000 */
[----:B------:R-:W-:Y:S05]  /*8f30*/  BRA.DIV UR7, `(.L_x_168) ;  /* 0x00000006076c7947 */ /* 0x000fea000b800000 */
[----:B------:R-:W-:-:S13]  /*8f40*/  ELECT P6, URZ, PT ;  /* 0x00000000003f782f */ /* 0x000fda00038c0000 */
.L_x_185:
[----:B------:R-:W-:Y:S04]  /*8f50*/  BSSY B0, `(.L_x_169) ;  /* 0x0000034000007945 */ /* 0x000fe80003800000 */
[----:B------:R-:W-:Y:S05]  /*8f60*/  @!P6 BRA `(.L_x_170) ;  /* 0x0000000000c8e947 */ /* 0x000fea0003800000 */
[----:B------:R-:W-:-:S04]  /*8f70*/  LOP3.LUT R23, R23, 0x2, RZ, 0xfc, !PT ;  /* 0x0000000217177812 */ /* 0x000fc800078efcff */
[----:B------:R-:W-:-:S13]  /*8f80*/  ISETP.NE.AND P0, PT, R23, 0x3, PT ;  /* 0x000000031700780c */ /* 0x000fda0003f05270 */
[----:B------:R-:W-:Y:S05]  /*8f90*/  @!P0 BRA `(.L_x_171) ;  /* 0x0000000000048947 */ /* 0x000fea0003800000 */
[----:B------:R-:W-:Y:S01]  /*8fa0*/  BPT.TRAP 0x1 ;  /* 0x000000040000795c */ /* 0x000fe20000300000 */
.L_x_171:
[----:B------:R-:W0:Y:S01]  /*8fb0*/  S2R R5, SR_CgaCtaId ;  /* 0x0000000000057919 */ /* 0x000e220000008800 */
[----:B------:R-:W-:Y:S02]  /*8fc0*/  MOV R0, 0x400 ;  /* 0x0000040000007802 */ /* 0x000fe40000000f00 */
[----:B------:R-:W-:Y:S02]  /*8fd0*/  SHF.L.U32 R2, R3, 0x1f, RZ ;  /* 0x0000001f03027819 */ /* 0x000fe400000006ff */
[----:B0-----:R-:W-:-:S05]  /*8fe0*/  LEA R5, R5, R0, 0x18 ;  /* 0x0000000005057211 */ /* 0x001fca00078ec0ff */
[----:B------:R-:W-:-:S04]  /*8ff0*/  VIADD R5, R5, 0x28 ;  /* 0x0000002805057836 */ /* 0x000fc80000000000 */
[C---:B------:R-:W-:Y:S02]  /*9000*/  IMAD R7, R8.reuse, 0x8, R5 ;  /* 0x0000000808077824 */ /* 0x040fe400078e0205 */
[----:B------:R-:W-:Y:S02]  /*9010*/  VIADD R8, R8, 0x1 ;  /* 0x0000000108087836 */ /* 0x000fe40000000000 */
[----:B------:R-:W0:Y:S03]  /*9020*/  SYNCS.PHASECHK.TRANS64.TRYWAIT P0, [R7+URZ], R2 ;  /* 0x00000002070075a7 */ /* 0x000e26000800017f */
[----:B------:R-:W-:-:S04]  /*9030*/  ISETP.NE.AND P1, PT, R8, 0x5, PT ;  /* 0x000000050800780c */ /* 0x000fc80003f25270 */
[----:B------:R-:W-:Y:S02]  /*9040*/  SEL R0, RZ, 0x1, P1 ;  /* 0x00000001ff007807 */ /* 0x000fe40000800000 */
[----:B------:R-:W-:Y:S02]  /*9050*/  SEL R8, R8, RZ, P1 ;  /* 0x000000ff08087207 */ /* 0x000fe40000800000 */
[----:B------:R-:W-:-:S03]  /*9060*/  LOP3.LUT R9, R3, R0, RZ, 0x3c, !PT ;  /* 0x0000000003097212 */ /* 0x000fc600078e3cff */
[----:B------:R-:W-:Y:S01]  /*9070*/  IMAD R6, R8, 0x8, R5 ;  /* 0x0000000808067824 */ /* 0x000fe200078e0205 */
[----:B------:R-:W-:Y:S01]  /*9080*/  SHF.L.U32 R3, R9, 0x1f, RZ ;  /* 0x0000001f09037819 */ /* 0x000fe200000006ff */
[----:B0-----:R-:W-:Y:S06]  /*9090*/  @!P0 BRA `(.L_x_172) ;  /* 0x0000000400348947 */ /* 0x001fec0003800000 */
.L_x_186:
[----:B------:R-:W1:Y:S01]  /*90a0*/  SYNCS.PHASECHK.TRANS64.TRYWAIT P0, [R6+URZ], R3 ;  /* 0x00000003060075a7 */ /* 0x000e62000800017f */
[----:B------:R-:W-:-:S05]  /*90b0*/  VIADD R0, R8, 0x1 ;  /* 0x0000000108007836 */ /* 0x000fca0000000000 */
[----:B------:R-:W-:-:S04]  /*90c0*/  ISETP.NE.AND P1, PT, R0, 0x5, PT ;  /* 0x000000050000780c */ /* 0x000fc80003f25270 */
[----:B0-----:R-:W-:Y:S02]  /*90d0*/  SEL R2, RZ, 0x1, P1 ;  /* 0x00000001ff027807 */ /* 0x001fe40000800000 */
[----:B------:R-:W-:Y:S02]  /*90e0*/  SEL R0, R0, RZ, P1 ;  /* 0x000000ff00007207 */ /* 0x000fe40000800000 */
[----:B------:R-:W-:-:S03]  /*90f0*/  LOP3.LUT R9, R9, R2, RZ, 0x3c, !PT ;  /* 0x0000000209097212 */ /* 0x000fc600078e3cff */
[----:B------:R-:W-:Y:S01]  /*9100*/  IMAD R7, R0, 0x8, R5 ;  /* 0x0000000800077824 */ /* 0x000fe200078e0205 */
[----:B------:R-:W-:Y:S01]  /*9110*/  SHF.L.U32 R4, R9, 0x1f, RZ ;  /* 0x0000001f09047819 */ /* 0x000fe200000006ff */
[----:B-1----:R-:W-:Y:S06]  /*9120*/  @!P0 BRA `(.L_x_173) ;  /* 0x0000000400248947 */ /* 0x002fec0003800000 */
.L_x_187:
[----:B------:R-:W1:Y:S01]  /*9130*/  SYNCS.PHASECHK.TRANS64.TRYWAIT P0, [R7+URZ], R4 ;  /* 0x00000004070075a7 */ /* 0x000e62000800017f */
[----:B------:R-:W-:-:S05]  /*9140*/  VIADD R0, R0, 0x1 ;  /* 0x0000000100007836 */ /* 0x000fca0000000000 */
[----:B------:R-:W-:-:S04]  /*9150*/  ISETP.NE.AND P1, PT, R0, 0x5, PT ;  /* 0x000000050000780c */ /* 0x000fc80003f25270 */
[----:B------:R-:W-:Y:S02]  /*9160*/  SEL R2, RZ, 0x1, P1 ;  /* 0x00000001ff027807 */ /* 0x000fe40000800000 */
[----:B------:R-:W-:Y:S02]  /*9170*/  SEL R0, R0, RZ, P1 ;  /* 0x000000ff00007207 */ /* 0x000fe40000800000 */
[----:B------:R-:W-:-:S03]  /*9180*/  LOP3.LUT R9, R9, R2, RZ, 0x3c, !PT ;  /* 0x0000000209097212 */ /* 0x000fc600078e3cff */
[----:B0-----:R-:W-:Y:S01]  /*9190*/  IMAD R6, R0, 0x8, R5 ;  /* 0x0000000800067824 */ /* 0x001fe200078e0205 */
[----:B------:R-:W-:Y:S01]  /*91a0*/  SHF.L.U32 R3, R9, 0x1f, RZ ;  /* 0x0000001f09037819 */ /* 0x000fe200000006ff */
[----:B-1----:R-:W-:Y:S06]  /*91b0*/  @!P0 BRA `(.L_x_174) ;  /* 0x0000000400148947 */ /* 0x002fec0003800000 */
.L_x_188:
[----:B------:R-:W1:Y:S01]  /*91c0*/  SYNCS.PHASECHK.TRANS64.TRYWAIT P0, [R6+URZ], R3 ;  /* 0x00000003060075a7 */ /* 0x000e62000800017f */
[----:B------:R-:W-:-:S05]  /*91d0*/  VIADD R0, R0, 0x1 ;  /* 0x0000000100007836 */ /* 0x000fca0000000000 */
[----:B------:R-:W-:-:S04]  /*91e0*/  ISETP.NE.AND P1, PT, R0, 0x5, PT ;  /* 0x000000050000780c */ /* 0x000fc80003f25270 */
[----:B------:R-:W-:Y:S02]  /*91f0*/  SEL R2, RZ, 0x1, P1 ;  /* 0x00000001ff027807 */ /* 0x000fe40000800000 */
[----:B------:R-:W-:Y:S02]  /*9200*/  SEL R0, R0, RZ, P1 ;  /* 0x000000ff00007207 */ /* 0x000fe40000800000 */
[----:B------:R-:W-:Y:S01]  /*9210*/  LOP3.LUT R2, R9, R2, RZ, 0x3c, !PT ;  /* 0x0000000209027212 */ /* 0x000fe200078e3cff */
[----:B-1----:R-:W-:Y:S06]  /*9220*/  @!P0 BRA `(.L_x_175) ;  /* 0x00000004000c8947 */ /* 0x002fec0003800000 */
.L_x_189:
[----:B------:R-:W-:Y:S01]  /*9230*/  IMAD R5, R0, 0x8, R5 ;  /* 0x0000000800057824 */ /* 0x000fe200078e0205 */
[----:B------:R-:W-:-:S07]  /*9240*/  SHF.L.U32 R0, R2, 0x1f, RZ ;  /* 0x0000001f02007819 */ /* 0x000fce00000006ff */
.L_x_176:
[----:B--2---:R2:W3:Y:S02]  /*9250*/  SYNCS.PHASECHK.TRANS64.TRYWAIT P0, [R5+URZ], R0 ;  /* 0x00000000050075a7 */ /* 0x0044e4000800017f */
[----:B---3--:R-:W-:Y:S05]  /*9260*/  @!P0 NANOSLEEP.SYNCS 0x989680 ;  /* 0x009896800000895d */ /* 0x008fea0003900000 */
[----:B------:R-:W3:Y:S02]  /*9270*/  @!P0 SYNCS.PHASECHK.TRANS64 P0, [R5+URZ], R0 ;  /* 0x00000000050085a7 */ /* 0x000ee4000800007f */
[----:B---3--:R-:W-:Y:S05]  /*9280*/  @!P0 BRA `(.L_x_176) ;  /* 0xfffffffc00f08947 */ /* 0x008fea000383ffff */
.L_x_170:
[----:B------:R-:W-:Y:S05]  /*9290*/  BSYNC B0 ;  /* 0x0000000000007941 */ /* 0x000fea0003800000 */
.L_x_169:
[----:B------:R-:W-:Y:S05]  /*92a0*/  EXIT ;  /* 0x000000000000794d */ /* 0x000fea0003800000 */
.L_x_19:
[----:B-1----:R-:W-:-:S04]  /*92b0*/  IMAD.U32 R3, RZ, RZ, UR43 ;  /* 0x0000002bff037e24 */ /* 0x002fc8000f8e00ff */
[----:B------:R1:W2:Y:S03]  /*92c0*/  SYNCS.PHASECHK.TRANS64.TRYWAIT P0, [R3+URZ+-0x8], R0 ;  /* 0xfffff800030075a7 */ /* 0x0002a6000800017f */
[----:B--2---:R-:W-:Y:S05]  /*92d0*/  @!P0 NANOSLEEP.SYNCS 0x989680 ;  /* 0x009896800000895d */ /* 0x004fea0003900000 */
[----:B------:R-:W2:Y:S02]  /*92e0*/  @!P0 SYNCS.PHASECHK.TRANS64 P0, [R3+URZ+-0x8], R0 ;  /* 0xfffff800030085a7 */ /* 0x000ea4000800007f */
[----:B--2---:R-:W-:Y:S05]  /*92f0*/  @!P0 BRA `(.L_x_19) ;  /* 0xfffffffc00ec8947 */ /* 0x004fea000383ffff */
[----:B------:R-:W-:Y:S05]  /*9300*/  BRA `(.L_x_177) ;  /* 0xffffff8400347947 */ /* 0x000fea000383ffff */
.L_x_24:
[----:B--2---:R2:W3:Y:S02]  /*9310*/  SYNCS.PHASECHK.TRANS64.TRYWAIT P1, [R3+URZ], R0 ;  /* 0x00000000030075a7 */ /* 0x0044e4000802017f */
[----:B---3--:R-:W-:Y:S05]  /*9320*/  @!P1 NANOSLEEP.SYNCS 0x989680 ;  /* 0x009896800000995d */ /* 0x008fea0003900000 */
[----:B------:R-:W3:Y:S02]  /*9330*/  @!P1 SYNCS.PHASECHK.TRANS64 P1, [R3+URZ], R0 ;  /* 0x00000000030095a7 */ /* 0x000ee4000802007f */
[----:B---3--:R-:W-:Y:S05]  /*9340*/  @!P1 BRA `(.L_x_24) ;  /* 0xfffffffc00f09947 */ /* 0x008fea000383ffff */
[----:B------:R-:W-:Y:S05]  /*9350*/  BRA `(.L_x_23) ;  /* 0xffffff8400a47947 */ /* 0x000fea000383ffff */
.L_x_29:
[----:B--2---:R-:W-:-:S04]  /*9360*/  IMAD.U32 R5, RZ, RZ, UR4 ;  /* 0x00000004ff057e24 */ /* 0x004fc8000f8e00ff */
[----:B------:R2:W3:Y:S03]  /*9370*/  SYNCS.PHASECHK.TRANS64.TRYWAIT P1, [R5+URZ], R4 ;  /* 0x00000004050075a7 */ /* 0x0004e6000802017f */
[----:B---3--:R-:W-:Y:S05]  /*9380*/  @!P1 NANOSLEEP.SYNCS 0x989680 ;  /* 0x009896800000995d */ /* 0x008fea0003900000 */
[----:B------:R-:W3:Y:S02]  /*9390*/  @!P1 SYNCS.PHASECHK.TRANS64 P1, [R5+URZ], R4 ;  /* 0x00000004050095a7 */ /* 0x000ee4000802007f */
[----:B---3--:R-:W-:Y:S05]  /*93a0*/  @!P1 BRA `(.L_x_29) ;  /* 0xfffffffc00ec9947 */ /* 0x008fea000383ffff */
[----:B------:R-:W-:Y:S05]  /*93b0*/  BRA `(.L_x_28) ;  /* 0xffffff9c004c7947 */ /* 0x000fea000383ffff */
.L_x_35:
[----:B0-----:R-:W-:-:S04]  /*93c0*/  IMAD.U32 R3, RZ, RZ, UR43 ;  /* 0x0000002bff037e24 */ /* 0x001fc8000f8e00ff */
[----:B------:R0:W1:Y:S03]  /*93d0*/  SYNCS.PHASECHK.TRANS64.TRYWAIT P0, [R3+URZ+0x8], R0 ;  /* 0x00000800030075a7 */ /* 0x000066000800017f */
[----:B-1----:R-:W-:Y:S05]  /*93e0*/  @!P0 NANOSLEEP.SYNCS 0x989680 ;  /* 0x009896800000895d */ /* 0x002fea0003900000 */
[----:B------:R-:W1:Y:S02]  /*93f0*/  @!P0 SYNCS.PHASECHK.TRANS64 P0, [R3+URZ+0x8], R0 ;  /* 0x00000800030085a7 */ /* 0x000e64000800007f */
[----:B-1----:R-:W-:Y:S05]  /*9400*/  @!P0 BRA `(.L_x_35) ;  /* 0xfffffffc00ec8947 */ /* 0x002fea000383ffff */
[----:B------:R-:W-:Y:S05]  /*9410*/  BRA `(.L_x_178) ;  /* 0xffffffb400847947 */ /* 0x000fea000383ffff */
.L_x_156:
[----:B------:R-:W-:Y:S01]  /*9420*/  BSSY B1, `(.L_x_179) ;  /* 0x0000006000017945 */ /* 0x000fe20003800000 */
[----:B------:R-:W-:-:S07]  /*9430*/  IMAD.MOV.U32 R15, RZ, RZ, -0x1 ;  /* 0xffffffffff0f7424 */ /* 0x000fce00078e00ff */
[----:B-----5:R-:W-:Y:S05]  /*9440*/  WARPSYNC.COLLECTIVE R15, `(.L_x_180) ;  /* 0x000000000f0c7348 */ /* 0x020fea0003c00000 */
[----:B------:R-:W-:Y:S02]  /*9450*/  ELECT P6, UR62, PT ;  /* 0x00000000003e782f */ /* 0x000fe400038c0000 */
[----:B------:R-:W-:Y:S01]  /*9460*/  MOV R14, UR62 ;  /* 0x0000003e000e7c02 */ /* 0x000fe20008000f00 */
[----:B-----5:R-:W-:Y:S10]  /*9470*/  ENDCOLLECTIVE ;  /* 0x000000000000791b */ /* 0x020ff40003800000 */
.L_x_180:
[----:B------:R-:W-:Y:S05]  /*9480*/  BSYNC B1 ;  /* 0x0000000000017941 */ /* 0x000fea0003800000 */
.L_x_179:
[----:B------:R-:W-:Y:S05]  /*9490*/  BRA `(.L_x_181) ;  /* 0xffffffec00a87947 */ /* 0x000fea000383ffff */
.L_x_159:
[----:B-1----:R1:W2:Y:S02]  /*94a0*/  SYNCS.PHASECHK.TRANS64.TRYWAIT P1, [R13+URZ+0x28], R6 ;  /* 0x000028060d0075a7 */ /* 0x0022a4000802017f */
[----:B--2---:R-:W-:Y:S05]  /*94b0*/  @!P1 NANOSLEEP.SYNCS 0x989680 ;  /* 0x009896800000995d */ /* 0x004fea0003900000 */
[----:B------:R-:W2:Y:S02]  /*94c0*/  @!P1 SYNCS.PHASECHK.TRANS64 P1, [R13+URZ+0x28], R6 ;  /* 0x000028060d0095a7 */ /* 0x000ea4000802007f */
[----:B--2---:R-:W-:Y:S05]  /*94d0*/  @!P1 BRA `(.L_x_159) ;  /* 0xfffffffc00f09947 */ /* 0x004fea000383ffff */
[----:B------:R-:W-:Y:S05]  /*94e0*/  BRA `(.L_x_182) ;  /* 0xffffffec00e07947 */ /* 0x000fea000383ffff */
.L_x_168:
[----:B------:R-:W-:Y:S01]  /*94f0*/  BSSY B0, `(.L_x_183) ;  /* 0x0000006000007945 */ /* 0x000fe20003800000 */
[----:B------:R-:W-:-:S07]  /*9500*/  IMAD.MOV.U32 R15, RZ, RZ, -0x1 ;  /* 0xffffffffff0f7424 */ /* 0x000fce00078e00ff */
[----:B-----5:R-:W-:Y:S05]  /*9510*/  WARPSYNC.COLLECTIVE R15, `(.L_x_184) ;  /* 0x000000000f0c7348 */ /* 0x020fea0003c00000 */
[----:B------:R-:W-:Y:S02]  /*9520*/  ELECT P6, UR62, PT ;  /* 0x00000000003e782f */ /* 0x000fe400038c0000 */
[----:B------:R-:W-:Y:S01]  /*9530*/  MOV R14, UR62 ;  /* 0x0000003e000e7c02 */ /* 0x000fe20008000f00 */
[----:B-----5:R-:W-:Y:S10]  /*9540*/  ENDCOLLECTIVE ;  /* 0x000000000000791b */ /* 0x020ff40003800000 */
.L_x_184:
[----:B------:R-:W-:Y:S05]  /*9550*/  BSYNC B0 ;  /* 0x0000000000007941 */ /* 0x000fea0003800000 */
.L_x_183:
[----:B------:R-:W-:Y:S05]  /*9560*/  BRA `(.L_x_185) ;  /* 0xfffffff800787947 */ /* 0x000fea000383ffff */
.L_x_172:
[----:B0-----:R0:W1:Y:S02]  /*9570*/  SYNCS.PHASECHK.TRANS64.TRYWAIT P0, [R7+URZ], R2 ;  /* 0x00000002070075a7 */ /* 0x001064000800017f */
[----:B-1----:R-:W-:Y:S05]  /*9580*/  @!P0 NANOSLEEP.SYNCS 0x989680 ;  /* 0x009896800000895d */ /* 0x002fea0003900000 */
[----:B------:R-:W1:Y:S02]  /*9590*/  @!P0 SYNCS.PHASECHK.TRANS64 P0, [R7+URZ], R2 ;  /* 0x00000002070085a7 */ /* 0x000e64000800007f */
[----:B-1----:R-:W-:Y:S05]  /*95a0*/  @!P0 BRA `(.L_x_172) ;  /* 0xfffffffc00f08947 */ /* 0x002fea000383ffff */
[----:B------:R-:W-:Y:S05]  /*95b0*/  BRA `(.L_x_186) ;  /* 0xfffffff800b87947 */ /* 0x000fea000383ffff */
.L_x_173:
[----:B0-----:R0:W1:Y:S02]  /*95c0*/  SYNCS.PHASECHK.TRANS64.TRYWAIT P0, [R6+URZ], R3 ;  /* 0x00000003060075a7 */ /* 0x001064000800017f */
[----:B-1----:R-:W-:Y:S05]  /*95d0*/  @!P0 NANOSLEEP.SYNCS 0x989680 ;  /* 0x009896800000895d */ /* 0x002fea0003900000 */
[----:B------:R-:W1:Y:S02]  /*95e0*/  @!P0 SYNCS.PHASECHK.TRANS64 P0, [R6+URZ], R3 ;  /* 0x00000003060085a7 */ /* 0x000e64000800007f */
[----:B-1----:R-:W-:Y:S05]  /*95f0*/  @!P0 BRA `(.L_x_173) ;  /* 0xfffffffc00f08947 */ /* 0x002fea000383ffff */
[----:B------:R-:W-:Y:S05]  /*9600*/  BRA `(.L_x_187) ;  /* 0xfffffff800c87947 */ /* 0x000fea000383ffff */
.L_x_174:
[----:B0-----:R0:W1:Y:S02]  /*9610*/  SYNCS.PHASECHK.TRANS64.TRYWAIT P0, [R7+URZ], R4 ;  /* 0x00000004070075a7 */ /* 0x001064000800017f */
[----:B-1----:R-:W-:Y:S05]  /*9620*/  @!P0 NANOSLEEP.SYNCS 0x989680 ;  /* 0x009896800000895d */ /* 0x002fea0003900000 */
[----:B------:R-:W1:Y:S02]  /*9630*/  @!P0 SYNCS.PHASECHK.TRANS64 P0, [R7+URZ], R4 ;  /* 0x00000004070085a7 */ /* 0x000e64000800007f */
[----:B-1----:R-:W-:Y:S05]  /*9640*/  @!P0 BRA `(.L_x_174) ;  /* 0xfffffffc00f08947 */ /* 0x002fea000383ffff */
[----:B------:R-:W-:Y:S05]  /*9650*/  BRA `(.L_x_188) ;  /* 0xfffffff800d87947 */ /* 0x000fea000383ffff */
.L_x_175:
[----:B-1----:R1:W2:Y:S02]  /*9660*/  SYNCS.PHASECHK.TRANS64.TRYWAIT P0, [R6+URZ], R3 ;  /* 0x00000003060075a7 */ /* 0x0022a4000800017f */
[----:B--2---:R-:W-:Y:S05]  /*9670*/  @!P0 NANOSLEEP.SYNCS 0x989680 ;  /* 0x009896800000895d */ /* 0x004fea0003900000 */
[----:B------:R-:W2:Y:S02]  /*9680*/  @!P0 SYNCS.PHASECHK.TRANS64 P0, [R6+URZ], R3 ;  /* 0x00000003060085a7 */ /* 0x000ea4000800007f */
[----:B--2---:R-:W-:Y:S05]  /*9690*/  @!P0 BRA `(.L_x_175) ;  /* 0xfffffffc00f08947 */ /* 0x004fea000383ffff */
[----:B------:R-:W-:Y:S05]  /*96a0*/  BRA `(.L_x_189) ;  /* 0xfffffff800e07947 */ /* 0x000fea000383ffff */
.L_x_190:
[----:B------:R-:W-:-:S00]  /*96b0*/  BRA `(.L_x_190) ;  /* 0xfffffffc00fc7947 */ /* 0x000fc0000383ffff */
[----:B------:R-:W-:-:S00]  /*96c0*/  NOP ;  /* 0x0000000000007918 */ /* 0x000fc00000000000 */
        /* <DEDUP_REMOVED lines=11> */
.L_x_191:


//--------------------- .nv.global.init           --------------------------
	.section	.nv.global.init,"aw",@progbits
.nv.global.init:
	.type		$str$22,@object
	.size		$str$22,($str$23 - $str$22)
$str$22:
        /*0000*/ 	.byte	0x6b, 0x5f, 0x74, 0x69, 0x6c, 0x65, 0x5f, 0x63, 0x6f, 0x75, 0x6e, 0x74, 0x20, 0x3e, 0x3d, 0x20
        /*0010*/ 	.byte	0x31, 0x00
	.type		$str$23,@object
	.size		$str$23,(__unnamed_1 - $str$23)
$str$23:
        /*0012*/ 	.byte	0x2f, 0x74, 0x6d, 0x70, 0x2f, 0x63, 0x75, 0x74, 0x6c, 0x61, 0x73, 0x73, 0x5f, 0x73, 0x77, 0x65
        /*0022*/ 	.byte	0x65, 0x70, 0x5f, 0x73, 0x72, 0x63, 0x2f, 0x69, 0x6e, 0x63, 0x6c, 0x75, 0x64, 0x65, 0x2f, 0x63
        /*0032*/ 	.byte	0x75, 0x74, 0x6c, 0x61, 0x73, 0x73, 0x2f, 0x67, 0x65, 0x6d, 0x6d, 0x2f, 0x63, 0x6f, 0x6c, 0x6c
        /*0042*/ 	.byte	0x65, 0x63, 0x74, 0x69, 0x76, 0x65, 0x2f, 0x73, 0x6d, 0x39, 0x30, 0x5f, 0x6d, 0x6d, 0x61, 0x5f
        /*0052*/ 	.byte	0x74, 0x6d, 0x61, 0x5f, 0x67, 0x6d, 0x6d, 0x61, 0x5f, 0x73, 0x73, 0x5f, 0x77, 0x61, 0x72, 0x70
        /*0062*/ 	.byte	0x73, 0x70, 0x65, 0x63, 0x69, 0x61, 0x6c, 0x69, 0x7a, 0x65, 0x64, 0x2e, 0x68, 0x70, 0x70, 0x00
	.type		__unnamed_1,@object
	.size		__unnamed_1,(.L_0 - __unnamed_1)
__unnamed_1:
        /*0072*/ 	.byte	0x76, 0x6f, 0x69, 0x64, 0x20, 0x63, 0x75, 0x74, 0x6c, 0x61, 0x73, 0x73, 0x3a, 0x3a, 0x67, 0x65
        /* <DEDUP_REMOVED lines=172> */
        /*0b42*/ 	.byte	0x65, 0x6e, 0x74, 0x69, 0x74, 0x79, 0x5d, 0x00
.L_0:


//--------------------- .nv.shared._ZN7cutlass13device_kernelINS_4gemm6kernel13GemmUniversalIN4cute5tupleIJiiiiEEENS1_10collective13CollectiveMmaINS1_34MainloopSm90TmaGmmaWarpSpecializedILi5ENS5_IJNS4_1CILi2EEENSA_ILi1EEESC_EEENS1_32KernelTmaWarpSpecializedPingpongEEENS5_IJNSA_ILi64EEENSA_ILi112EEENSA_ILi256EEEEEEaNS5_IJlSC_lEEEaSK_NS4_8TiledMMAINS4_8MMA_AtomIJNS4_4SM904GMMA26MMA_64x16x32_S32S8S8_SS_TNEEEENS4_6LayoutINS5_IJSC_SC_SC_EEENS5_IJNSA_ILi0EEEST_ST_EEEEENS5_IJNS4_10UnderscoreESW_SW_EEEEENS4_13SM90_TMA_LOADENS4_14ComposedLayoutINS4_7SwizzleILi3ELi4ELi3EEENS4_18smem_ptr_flag_bitsILi8EEENSR_INS5_IJNSA_ILi8EEENSA_ILi128EEEEEENS5_IJS16_SC_EEEEEEEvNS4_8identityENS4_23SM90_TMA_LOAD_MULTICASTES1A_vS1B_EENS_8epilogue10collective6detail29Sm90TmaWarpSpecializedAdapterINS1F_15DefaultEpilogueIaSK_SK_NS1E_6thread17LinearCombinationIaLi1EiiLNS1J_9ScaleType4KindE0ELNS_15FloatRoundStyleE2EaEENS1_15EpilogueDefaultEEEEEvvEEEEvNT_6ParamsE --------------------------
	.section	.nv.shared._ZN7cutlass13device_kernelINS_4gemm6kernel13GemmUniversalIN4cute5tupleIJiiiiEEENS1_10collective13CollectiveMmaINS1_34MainloopSm90TmaGmmaWarpSpecializedILi5ENS5_IJNS4_1CILi2EEENSA_ILi1EEESC_EEENS1_32KernelTmaWarpSpecializedPingpongEEENS5_IJNSA_ILi64EEENSA_ILi112EEENSA_ILi256EEEEEEaNS5_IJlSC_lEEEaSK_NS4_8TiledMMAINS4_8MMA_AtomIJNS4_4SM904GMMA26MMA_64x16x32_S32S8S8_SS_TNEEEENS4_6LayoutINS5_IJSC_SC_SC_EEENS5_IJNSA_ILi0EEEST_ST_EEEEENS5_IJNS4_10UnderscoreESW_SW_EEEEENS4_13SM90_TMA_LOADENS4_14ComposedLayoutINS4_7SwizzleILi3ELi4ELi3EEENS4_18smem_ptr_flag_bitsILi8EEENSR_INS5_IJNSA_ILi8EEENSA_ILi128EEEEEENS5_IJS16_SC_EEEEEEEvNS4_8identityENS4_23SM90_TMA_LOAD_MULTICASTES1A_vS1B_EENS_8epilogue10collective6detail29Sm90TmaWarpSpecializedAdapterINS1F_15DefaultEpilogueIaSK_SK_NS1E_6thread17LinearCombinationIaLi1EiiLNS1J_9ScaleType4KindE0ELNS_15FloatRoundStyleE2EaEENS1_15EpilogueDefaultEEEEEvvEEEEvNT_6ParamsE,"aw",@nobits
	.sectionflags	@""
	.align	16
	.zero		1024


//--------------------- .nv.shared.reserved.0     --------------------------
	.section	.nv.shared.reserved.0,"aw",@nobits
	.weak		__nv_reservedSMEM_offset_0_alias
	.size		__nv_reservedSMEM_offset_0_alias, 0, 0
	.other		__nv_reservedSMEM_offset_0_alias,@"STO_CUDA_RESERVED_SHARED STV_DEFAULT"
__nv_reservedSMEM_offset_0_alias:
	.zero		0


//--------------------- .nv.global                --------------------------
	.section	.nv.global,"aw",@nobits
.nv.global:
	.type		_ZN40_INTERNAL_1164b968_4_k_cu_8cf1661a_100464cute1_E,@object
	.size		_ZN40_INTERNAL_1164b968_4_k_cu_8cf1661a_100464cute1_E,(_ZN40_INTERNAL_1164b968_4_k_cu_8cf1661a_100464cuda3std3__45__cpo6cbeginE - _ZN40_INTERNAL_1164b968_4_k_cu_8cf1661a_100464cute1_E)
_ZN40_INTERNAL_1164b968_4_k_cu_8cf1661a_100464cute1_E:
	.zero		1
	.type		_ZN40_INTERNAL_1164b968_4_k_cu_8cf1661a_100464cuda3std3__45__cpo6cbeginE,@object
	.size		_ZN40_INTERNAL_1164b968_4_k_cu_8cf1661a_100464cuda3std3__45__cpo6cbeginE,(_ZN40_INTERNAL_1164b968_4_k_cu_8cf1661a_100464cuda3std3__48in_placeE - _ZN40_INTERNAL_1164b968_4_k_cu_8cf1661a_100464cuda3std3__45__cpo6cbeginE)
_ZN40_INTERNAL_1164b968_4_k_cu_8cf1661a_100464cuda3std3__45__cpo6cbeginE:
	.zero		1
	.type		_ZN40_INTERNAL_1164b968_4_k_cu_8cf1661a_100464cuda3std3__48in_placeE,@object
	.size		_ZN40_INTERNAL_1164b968_4_k_cu_8cf1661a_100464cuda3std3__48in_placeE,(_ZN40_INTERNAL_1164b968_4_k_cu_8cf1661a_100464cuda3std6ranges3__45__cpo9iter_moveE - _ZN40_INTERNAL_1164b968_4_k_cu_8cf1661a_100464cuda3std3__48in_placeE)
_ZN40_INTERNAL_1164b968_4_k_cu_8cf1661a_100464cuda3std3__48in_placeE:
	.zero		1
	.type		_ZN40_INTERNAL_1164b968_4_k_cu_8cf1661a_100464cuda3std6ranges3__45__cpo9iter_moveE,@object
	.size		_ZN40_INTERNAL_1164b968_4_k_cu_8cf1661a_100464cuda3std6ranges3__45__cpo9iter_moveE,(_ZN40_INTERNAL_1164b968_4_k_cu_8cf1661a_100464cuda3std3__45__cpo5beginE - _ZN40_INTERNAL_1164b968_4_k_cu_8cf1661a_100464cuda3std6ranges3__45__cpo9iter_moveE)
_ZN40_INTERNAL_1164b968_4_k_cu_8cf1661a_100464cuda3std6ranges3__45__cpo9iter_moveE:
	.zero		1
	.type		_ZN40_INTERNAL_1164b968_4_k_cu_8cf1661a_100464cuda3std3__45__cpo5beginE,@object
	.size		_ZN40_INTERNAL_1164b968_4_k_cu_8cf1661a_100464cuda3std3__45__cpo5beginE,(_ZN40_INTERNAL_1164b968_4_k_cu_8cf1661a_100464cuda3std3__442_GLOBAL__N__1164b968_4_k_cu_8cf1661a_100466ignoreE - _ZN40_INTERNAL_1164b968_4_k_cu_8cf1661a_100464cuda3std3__45__cpo5beginE)
_ZN40_INTERNAL_1164b968_4_k_cu_8cf1661a_100464cuda3std3__45__cpo5beginE:
	.zero		1
	.type		_ZN40_INTERNAL_1164b968_4_k_cu_8cf1661a_100464cuda3std3__442_GLOBAL__N__1164b968_4_k_cu_8cf1661a_100466ignoreE,@object
	.size		_ZN40_INTERNAL_1164b968_4_k_cu_8cf1661a_100464cuda3std3__442_GLOBAL__N__1164b968_4_k_cu_8cf1661a_100466ignoreE,(_ZN40_INTERNAL_1164b968_4_k_cu_8cf1661a_100464cute7productE - _ZN40_INTERNAL_1164b968_4_k_cu_8cf1661a_100464cuda3std3__442_GLOBAL__N__1164b968_4_k_cu_8cf1661a_100466ignoreE)
_ZN40_INTERNAL_1164b968_4_k_cu_8cf1661a_100464cuda3std3__442_GLOBAL__N__1164b968_4_k_cu_8cf1661a_100466ignoreE:
	.zero		1
	.type		_ZN40_INTERNAL_1164b968_4_k_cu_8cf1661a_100464cute7productE,@object
	.size		_ZN40_INTERNAL_1164b968_4_k_cu_8cf1661a_100464cute7productE,(_ZN40_INTERNAL_1164b968_4_k_cu_8cf1661a_100464cuda3std3__45__cpo3endE - _ZN40_INTERNAL_1164b968_4_k_cu_8cf1661a_100464cute7productE)
_ZN40_INTERNAL_1164b968_4_k_cu_8cf1661a_100464cute7productE:
	.zero		1
	.type		_ZN40_INTERNAL_1164b968_4_k_cu_8cf1661a_100464cuda3std3__45__cpo3endE,@object
	.size		_ZN40_INTERNAL_1164b968_4_k_cu_8cf1661a_100464cuda3std3__45__cpo3endE,(_ZN40_INTERNAL_1164b968_4_k_cu_8cf1661a_100464cuda3std3__419piecewise_constructE - _ZN40_INTERNAL_1164b968_4_k_cu_8cf1661a_100464cuda3std3__45__cpo3endE)
_ZN40_INTERNAL_1164b968_4_k_cu_8cf1661a_100464cuda3std3__45__cpo3endE:
	.zero		1
	.type		_ZN40_INTERNAL_1164b968_4_k_cu_8cf1661a_100464cuda3std3__419piecewise_constructE,@object
	.size		_ZN40_INTERNAL_1164b968_4_k_cu_8cf1661a_100464cuda3std3__419piecewise_constructE,(_ZN40_INTERNAL_1164b968_4_k_cu_8cf1661a_100464cuda3std3__45__cpo4cendE - _ZN40_INTERNAL_1164b968_4_k_cu_8cf1661a_100464cuda3std3__419piecewise_constructE)
_ZN40_INTERNAL_1164b968_4_k_cu_8cf1661a_100464cuda3std3__419piecewise_constructE:
	.zero		1
	.type		_ZN40_INTERNAL_1164b968_4_k_cu_8cf1661a_100464cuda3std3__45__cpo4cendE,@object
	.size		_ZN40_INTERNAL_1164b968_4_k_cu_8cf1661a_100464cuda3std3__45__cpo4cendE,(_ZN40_INTERNAL_1164b968_4_k_cu_8cf1661a_100464cuda3std6ranges3__45__cpo4swapE - _ZN40_INTERNAL_1164b968_4_k_cu_8cf1661a_100464cuda3std3__45__cpo4cendE)
_ZN40_INTERNAL_1164b968_4_k_cu_8cf1661a_100464cuda3std3__45__cpo4cendE:
	.zero		1
	.type		_ZN40_INTERNAL_1164b968_4_k_cu_8cf1661a_100464cuda3std6ranges3__45__cpo4swapE,@object
	.size		_ZN40_INTERNAL_1164b968_4_k_cu_8cf1661a_100464cuda3std6ranges3__45__cpo4swapE,(.L_8 - _ZN40_INTERNAL_1164b968_4_k_cu_8cf1661a_100464cuda3std6ranges3__45__cpo4swapE)
_ZN40_INTERNAL_1164b968_4_k_cu_8cf1661a_100464cuda3std6ranges3__45__cpo4swapE:
	.zero		1
.L_8:


//--------------------- .nv.constant0._ZN7cutlass13device_kernelINS_4gemm6kernel13GemmUniversalIN4cute5tupleIJiiiiEEENS1_10collective13CollectiveMmaINS1_34MainloopSm90TmaGmmaWarpSpecializedILi5ENS5_IJNS4_1CILi2EEENSA_ILi1EEESC_EEENS1_32KernelTmaWarpSpecializedPingpongEEENS5_IJNSA_ILi64EEENSA_ILi112EEENSA_ILi256EEEEEEaNS5_IJlSC_lEEEaSK_NS4_8TiledMMAINS4_8MMA_AtomIJNS4_4SM904GMMA26MMA_64x16x32_S32S8S8_SS_TNEEEENS4_6LayoutINS5_IJSC_SC_SC_EEENS5_IJNSA_ILi0EEEST_ST_EEEEENS5_IJNS4_10UnderscoreESW_SW_EEEEENS4_13SM90_TMA_LOADENS4_14ComposedLayoutINS4_7SwizzleILi3ELi4ELi3EEENS4_18smem_ptr_flag_bitsILi8EEENSR_INS5_IJNSA_ILi8EEENSA_ILi128EEEEEENS5_IJS16_SC_EEEEEEEvNS4_8identityENS4_23SM90_TMA_LOAD_MULTICASTES1A_vS1B_EENS_8epilogue10collective6detail29Sm90TmaWarpSpecializedAdapterINS1F_15DefaultEpilogueIaSK_SK_NS1E_6thread17LinearCombinationIaLi1EiiLNS1J_9ScaleType4KindE0ELNS_15FloatRoundStyleE2EaEENS1_15EpilogueDefaultEEEEEvvEEEEvNT_6ParamsE --------------------------
	.section	.nv.constant0._ZN7cutlass13device_kernelINS_4gemm6kernel13GemmUniversalIN4cute5tupleIJiiiiEEENS1_10collective13CollectiveMmaINS1_34MainloopSm90TmaGmmaWarpSpecializedILi5ENS5_IJNS4_1CILi2EEENSA_ILi1EEESC_EEENS1_32KernelTmaWarpSpecializedPingpongEEENS5_IJNSA_ILi64EEENSA_ILi112EEENSA_ILi256EEEEEEaNS5_IJlSC_lEEEaSK_NS4_8TiledMMAINS4_8MMA_AtomIJNS4_4SM904GMMA26MMA_64x16x32_S32S8S8_SS_TNEEEENS4_6LayoutINS5_IJSC_SC_SC_EEENS5_IJNSA_ILi0EEEST_ST_EEEEENS5_IJNS4_10UnderscoreESW_SW_EEEEENS4_13SM90_TMA_LOADENS4_14ComposedLayoutINS4_7SwizzleILi3ELi4ELi3EEENS4_18smem_ptr_flag_bitsILi8EEENSR_INS5_IJNSA_ILi8EEENSA_ILi128EEEEEENS5_IJS16_SC_EEEEEEEvNS4_8identityENS4_23SM90_TMA_LOAD_MULTICASTES1A_vS1B_EENS_8epilogue10collective6detail29Sm90TmaWarpSpecializedAdapterINS1F_15DefaultEpilogueIaSK_SK_NS1E_6thread17LinearCombinationIaLi1EiiLNS1J_9ScaleType4KindE0ELNS_15FloatRoundStyleE2EaEENS1_15EpilogueDefaultEEEEEvvEEEEvNT_6ParamsE,"a",@progbits
	.sectionflags	@""
	.align	4
.nv.constant0._ZN7cutlass13device_kernelINS_4gemm6kernel13GemmUniversalIN4cute5tupleIJiiiiEEENS1_10collective13CollectiveMmaINS1_34MainloopSm90TmaGmmaWarpSpecializedILi5ENS5_IJNS4_1CILi2EEENSA_ILi1EEESC_EEENS1_32KernelTmaWarpSpecializedPingpongEEENS5_IJNSA_ILi64EEENSA_ILi112EEENSA_ILi256EEEEEEaNS5_IJlSC_lEEEaSK_NS4_8TiledMMAINS4_8MMA_AtomIJNS4_4SM904GMMA26MMA_64x16x32_S32S8S8_SS_TNEEEENS4_6LayoutINS5_IJSC_SC_SC_EEENS5_IJNSA_ILi0EEEST_ST_EEEEENS5_IJNS4_10UnderscoreESW_SW_EEEEENS4_13SM90_TMA_LOADENS4_14ComposedLayoutINS4_7SwizzleILi3ELi4ELi3EEENS4_18smem_ptr_flag_bitsILi8EEENSR_INS5_IJNSA_ILi8EEENSA_ILi128EEEEEENS5_IJS16_SC_EEEEEEEvNS4_8identityENS4_23SM90_TMA_LOAD_MULTICASTES1A_vS1B_EENS_8epilogue10collective6detail29Sm90TmaWarpSpecializedAdapterINS1F_15DefaultEpilogueIaSK_SK_NS1E_6thread17LinearCombinationIaLi1EiiLNS1J_9ScaleType4KindE0ELNS_15FloatRoundStyleE2EaEENS1_15EpilogueDefaultEEEEEvvEEEEvNT_6ParamsE:
	.zero		1664


//--------------------- SYMBOLS --------------------------

	.type		.nv.reservedSmem.offset0,@object
	.size		.nv.reservedSmem.offset0,0x4
	.type		__assertfail,@function
